def attn_fwd(
    Q,
    K,
    V,
    Out,
    Lse,
    sm_scale,
    stride_qz,
    stride_qh,
    stride_qm,
    stride_qk,
    stride_kz,
    stride_kh,
    stride_kn,
    stride_kk,
    stride_vz,
    stride_vh,
    stride_vn,
    stride_vk,
    stride_oz,
    stride_oh,
    stride_om,
    stride_ok,
    seqlen_q,
    seqlen_k,
    BLOCK_M: tl.constexpr,
    BLOCK_N: tl.constexpr,
    HEAD_DIM: tl.constexpr,
    CAUSAL: tl.constexpr,
):
    start_m = tl.program_id(0)
    off_hz = tl.program_id(1)
    q_off = off_hz * stride_qh
    k_off = off_hz * stride_kh
    v_off = off_hz * stride_vh
    offs_m = start_m * BLOCK_M + tl.arange(0, BLOCK_M)
    offs_d = tl.arange(0, HEAD_DIM)
    offs_n = tl.arange(0, BLOCK_N)
    q_ptrs = Q + q_off + offs_m[:, None] * stride_qm + offs_d[None, :] * stride_qk
    k_ptrs = K + k_off + offs_d[:, None] * stride_kk + offs_n[None, :] * stride_kn
    v_ptrs = V + v_off + offs_n[:, None] * stride_vn + offs_d[None, :] * stride_vk
    m_i = tl.full([BLOCK_M], float("-inf"), dtype=tl.float32)
    l_i = tl.zeros([BLOCK_M], dtype=tl.float32) + 1.0
    acc = tl.zeros([BLOCK_M, HEAD_DIM], dtype=tl.float32)
    q = tl.load(q_ptrs)
    acc, l_i, m_i = _attn_fwd_inner(
        acc,
        l_i,
        m_i,
        q,
        k_ptrs,
        v_ptrs,
        sm_scale,
        stride_kn,
        stride_vn,
        start_m,
        seqlen_k,
        BLOCK_M,
        BLOCK_N,
        HEAD_DIM,
        CAUSAL,
    )
    acc = acc / l_i[:, None]
    lse = m_i + tl.math.log2(l_i) / 1.4426950408889634
    o_ptrs = (
        Out
        + off_hz * stride_oh
        + offs_m[:, None] * stride_om
        + offs_d[None, :] * stride_ok
    )
    tl.store(o_ptrs, acc.to(Out.dtype.element_ty))
    tl.store(Lse + off_hz * seqlen_q + offs_m, lse)

# config = {"BLOCK_M": 64, "BLOCK_N": 16, "HEAD_DIM": 128, "arch": "sm_100", "causal": false, "dtype": "fp16", "num_stages": 2, "num_warps": 8}
# arch = sm_100


// ===== COMPILED SASS (sm_100a) =====

	.target	sm_100a

	.elftype	@"ET_EXEC"


//--------------------- .note.nv.tkinfo           --------------------------
	.section	.note.nv.tkinfo,"",@"SHT_NOTE"
	.sectionflags	@"SHF_NOTE_NV_TKINFO"
	.tkinfo
        /*0018*/ 	.word	0x00000081
        /*0030*/ 	.string	""
        /*0030*/ 	.string	"ptxas-blackwell"
        /*0030*/ 	.string	"Cuda compilation tools, release 12.9, V12.9.86"
        /*0030*/ 	.string	"Build cuda_12.9.r12.9/compiler.36037853_0"
        /*0030*/ 	.string	"-v  -suppress-debug-info  -lineinfo  -arch sm_100a "



//--------------------- .note.nv.cuver            --------------------------
	.section	.note.nv.cuver,"",@"SHT_NOTE"
	.sectionflags	@"SHF_NOTE_NV_CUVER"
        /*0018*/ 	.short	0x0001
        /*001a*/ 	.short	0x0064
        /*001c*/ 	.short	0x0001
        /*001e*/ 	.short	0x0000
        /*0020*/ 	.short	0x0001
        /*0022*/ 	.short	0x0000


//--------------------- .nv.info                  --------------------------
	.section	.nv.info,"",@"SHT_CUDA_INFO"
	.align	4


	//----- nvinfo : EIATTR_REGCOUNT
	.align		4
        /*0000*/ 	.byte	0x04, 0x2f
        /*0002*/ 	.short	(.L_5 - .L_4)
	.align		4
.L_4:
        /*0004*/ 	.word	index@(attn_fwd)
        /*0008*/ 	.word	0x00000065


	//----- nvinfo : EIATTR_FRAME_SIZE
	.align		4
.L_5:
        /*000c*/ 	.byte	0x04, 0x11
        /*000e*/ 	.short	(.L_7 - .L_6)
	.align		4
.L_6:
        /*0010*/ 	.word	index@($__internal_2_$__cuda_sm10x_tcgen05_guardrail_trap_unallocated_columns_being_dealloced)
        /*0014*/ 	.word	0x00000000


	//----- nvinfo : EIATTR_FRAME_SIZE
	.align		4
.L_7:
        /*0018*/ 	.byte	0x04, 0x11
        /*001a*/ 	.short	(.L_9 - .L_8)
	.align		4
.L_8:
        /*001c*/ 	.word	index@($__internal_1_$__cuda_sm10x_tcgen05_guardrail_trap_phase_invalid_during_alloc)
        /*0020*/ 	.word	0x00000000


	//----- nvinfo : EIATTR_FRAME_SIZE
	.align		4
.L_9:
        /*0024*/ 	.byte	0x04, 0x11
        /*0026*/ 	.short	(.L_11 - .L_10)
	.align		4
.L_10:
        /*0028*/ 	.word	index@($__internal_0_$__cuda_sm10x_tcgen05_guardrail_trap_col_being_dealloced_not_returned_by_alloc)
        /*002c*/ 	.word	0x00000000


	//----- nvinfo : EIATTR_FRAME_SIZE
	.align		4
.L_11:
        /*0030*/ 	.byte	0x04, 0x11
        /*0032*/ 	.short	(.L_13 - .L_12)
	.align		4
.L_12:
        /*0034*/ 	.word	index@(attn_fwd)
        /*0038*/ 	.word	0x00000000


	//----- nvinfo : EIATTR_MIN_STACK_SIZE
	.align		4
.L_13:
        /*003c*/ 	.byte	0x04, 0x12
        /*003e*/ 	.short	(.L_15 - .L_14)
	.align		4
.L_14:
        /*0040*/ 	.word	index@(attn_fwd)
        /*0044*/ 	.word	0x00000000
.L_15:


//--------------------- .nv.info.attn_fwd         --------------------------
	.section	.nv.info.attn_fwd,"",@"SHT_CUDA_INFO"
	.sectionflags	@""
	.align	4


	//----- nvinfo : EIATTR_CUDA_API_VERSION
	.align		4
        /*0000*/ 	.byte	0x04, 0x37
        /*0002*/ 	.short	(.L_17 - .L_16)
.L_16:
        /*0004*/ 	.word	0x00000081


	//----- nvinfo : EIATTR_KPARAM_INFO
	.align		4
.L_17:
        /*0008*/ 	.byte	0x04, 0x17
        /*000a*/ 	.short	(.L_19 - .L_18)
.L_18:
        /*000c*/ 	.word	0x00000000
        /*0010*/ 	.short	0x0019
        /*0012*/ 	.short	0x0080
        /*0014*/ 	.byte	0x00, 0xf4, 0x21, 0x00


	//----- nvinfo : EIATTR_KPARAM_INFO
	.align		4
.L_19:
        /*0018*/ 	.byte	0x04, 0x17
        /*001a*/ 	.short	(.L_21 - .L_20)
.L_20:
        /*001c*/ 	.word	0x00000000
        /*0020*/ 	.short	0x0018
        /*0022*/ 	.short	0x0078
        /*0024*/ 	.byte	0x00, 0xf4, 0x21, 0x00


	//----- nvinfo : EIATTR_KPARAM_INFO
	.align		4
.L_21:
        /*0028*/ 	.byte	0x04, 0x17
        /*002a*/ 	.short	(.L_23 - .L_22)
.L_22:
        /*002c*/ 	.word	0x00000000
        /*0030*/ 	.short	0x0017
        /*0032*/ 	.short	0x0070
        /*0034*/ 	.byte	0x00, 0xf0, 0x11, 0x00


	//----- nvinfo : EIATTR_KPARAM_INFO
	.align		4
.L_23:
        /*0038*/ 	.byte	0x04, 0x17
        /*003a*/ 	.short	(.L_25 - .L_24)
.L_24:
        /*003c*/ 	.word	0x00000000
        /*0040*/ 	.short	0x0016
        /*0042*/ 	.short	0x006c
        /*0044*/ 	.byte	0x00, 0xf0, 0x11, 0x00


	//----- nvinfo : EIATTR_KPARAM_INFO
	.align		4
.L_25:
        /*0048*/ 	.byte	0x04, 0x17
        /*004a*/ 	.short	(.L_27 - .L_26)
.L_26:
        /*004c*/ 	.word	0x00000000
        /*0050*/ 	.short	0x0015
        /*0052*/ 	.short	0x0068
        /*0054*/ 	.byte	0x00, 0xf0, 0x11, 0x00


	//----- nvinfo : EIATTR_KPARAM_INFO
	.align		4
.L_27:
        /*0058*/ 	.byte	0x04, 0x17
        /*005a*/ 	.short	(.L_29 - .L_28)
.L_28:
        /*005c*/ 	.word	0x00000000
        /*0060*/ 	.short	0x0014
        /*0062*/ 	.short	0x0064
        /*0064*/ 	.byte	0x00, 0xf0, 0x11, 0x00


	//----- nvinfo : EIATTR_KPARAM_INFO
	.align		4
.L_29:
        /*0068*/ 	.byte	0x04, 0x17
        /*006a*/ 	.short	(.L_31 - .L_30)
.L_30:
        /*006c*/ 	.word	0x00000000
        /*0070*/ 	.short	0x0013
        /*0072*/ 	.short	0x0060
        /*0074*/ 	.byte	0x00, 0xf0, 0x11, 0x00


	//----- nvinfo : EIATTR_KPARAM_INFO
	.align		4
.L_31:
        /*0078*/ 	.byte	0x04, 0x17
        /*007a*/ 	.short	(.L_33 - .L_32)
.L_32:
        /*007c*/ 	.word	0x00000000
        /*0080*/ 	.short	0x0012
        /*0082*/ 	.short	0x005c
        /*0084*/ 	.byte	0x00, 0xf0, 0x11, 0x00


	//----- nvinfo : EIATTR_KPARAM_INFO
	.align		4
.L_33:
        /*0088*/ 	.byte	0x04, 0x17
        /*008a*/ 	.short	(.L_35 - .L_34)
.L_34:
        /*008c*/ 	.word	0x00000000
        /*0090*/ 	.short	0x0011
        /*0092*/ 	.short	0x0058
        /*0094*/ 	.byte	0x00, 0xf0, 0x11, 0x00


	//----- nvinfo : EIATTR_KPARAM_INFO
	.align		4
.L_35:
        /*0098*/ 	.byte	0x04, 0x17
        /*009a*/ 	.short	(.L_37 - .L_36)
.L_36:
        /*009c*/ 	.word	0x00000000
        /*00a0*/ 	.short	0x0010
        /*00a2*/ 	.short	0x0054
        /*00a4*/ 	.byte	0x00, 0xf0, 0x11, 0x00


	//----- nvinfo : EIATTR_KPARAM_INFO
	.align		4
.L_37:
        /*00a8*/ 	.byte	0x04, 0x17
        /*00aa*/ 	.short	(.L_39 - .L_38)
.L_38:
        /*00ac*/ 	.word	0x00000000
        /*00b0*/ 	.short	0x000f
        /*00b2*/ 	.short	0x0050
        /*00b4*/ 	.byte	0x00, 0xf0, 0x11, 0x00


	//----- nvinfo : EIATTR_KPARAM_INFO
	.align		4
.L_39:
        /*00b8*/ 	.byte	0x04, 0x17
        /*00ba*/ 	.short	(.L_41 - .L_40)
.L_40:
        /*00bc*/ 	.word	0x00000000
        /*00c0*/ 	.short	0x000e
        /*00c2*/ 	.short	0x004c
        /*00c4*/ 	.byte	0x00, 0xf0, 0x11, 0x00


	//----- nvinfo : EIATTR_KPARAM_INFO
	.align		4
.L_41:
        /*00c8*/ 	.byte	0x04, 0x17
        /*00ca*/ 	.short	(.L_43 - .L_42)
.L_42:
        /*00cc*/ 	.word	0x00000000
        /*00d0*/ 	.short	0x000d
        /*00d2*/ 	.short	0x0048
        /*00d4*/ 	.byte	0x00, 0xf0, 0x11, 0x00


	//----- nvinfo : EIATTR_KPARAM_INFO
	.align		4
.L_43:
        /*00d8*/ 	.byte	0x04, 0x17
        /*00da*/ 	.short	(.L_45 - .L_44)
.L_44:
        /*00dc*/ 	.word	0x00000000
        /*00e0*/ 	.short	0x000c
        /*00e2*/ 	.short	0x0044
        /*00e4*/ 	.byte	0x00, 0xf0, 0x11, 0x00


	//----- nvinfo : EIATTR_KPARAM_INFO
	.align		4
.L_45:
        /*00e8*/ 	.byte	0x04, 0x17
        /*00ea*/ 	.short	(.L_47 - .L_46)
.L_46:
        /*00ec*/ 	.word	0x00000000
        /*00f0*/ 	.short	0x000b
        /*00f2*/ 	.short	0x0040
        /*00f4*/ 	.byte	0x00, 0xf0, 0x11, 0x00


	//----- nvinfo : EIATTR_KPARAM_INFO
	.align		4
.L_47:
        /*00f8*/ 	.byte	0x04, 0x17
        /*00fa*/ 	.short	(.L_49 - .L_48)
.L_48:
        /*00fc*/ 	.word	0x00000000
        /*0100*/ 	.short	0x000a
        /*0102*/ 	.short	0x003c
        /*0104*/ 	.byte	0x00, 0xf0, 0x11, 0x00


	//----- nvinfo : EIATTR_KPARAM_INFO
	.align		4
.L_49:
        /*0108*/ 	.byte	0x04, 0x17
        /*010a*/ 	.short	(.L_51 - .L_50)
.L_50:
        /*010c*/ 	.word	0x00000000
        /*0110*/ 	.short	0x0009
        /*0112*/ 	.short	0x0038
        /*0114*/ 	.byte	0x00, 0xf0, 0x11, 0x00


	//----- nvinfo : EIATTR_KPARAM_INFO
	.align		4
.L_51:
        /*0118*/ 	.byte	0x04, 0x17
        /*011a*/ 	.short	(.L_53 - .L_52)
.L_52:
        /*011c*/ 	.word	0x00000000
        /*0120*/ 	.short	0x0008
        /*0122*/ 	.short	0x0034
        /*0124*/ 	.byte	0x00, 0xf0, 0x11, 0x00


	//----- nvinfo : EIATTR_KPARAM_INFO
	.align		4
.L_53:
        /*0128*/ 	.byte	0x04, 0x17
        /*012a*/ 	.short	(.L_55 - .L_54)
.L_54:
        /*012c*/ 	.word	0x00000000
        /*0130*/ 	.short	0x0007
        /*0132*/ 	.short	0x0030
        /*0134*/ 	.byte	0x00, 0xf0, 0x11, 0x00


	//----- nvinfo : EIATTR_KPARAM_INFO
	.align		4
.L_55:
        /*0138*/ 	.byte	0x04, 0x17
        /*013a*/ 	.short	(.L_57 - .L_56)
.L_56:
        /*013c*/ 	.word	0x00000000
        /*0140*/ 	.short	0x0006
        /*0142*/ 	.short	0x002c
        /*0144*/ 	.byte	0x00, 0xf0, 0x11, 0x00


	//----- nvinfo : EIATTR_KPARAM_INFO
	.align		4
.L_57:
        /*0148*/ 	.byte	0x04, 0x17
        /*014a*/ 	.short	(.L_59 - .L_58)
.L_58:
        /*014c*/ 	.word	0x00000000
        /*0150*/ 	.short	0x0005
        /*0152*/ 	.short	0x0028
        /*0154*/ 	.byte	0x00, 0xf0, 0x11, 0x00


	//----- nvinfo : EIATTR_KPARAM_INFO
	.align		4
.L_59:
        /*0158*/ 	.byte	0x04, 0x17
        /*015a*/ 	.short	(.L_61 - .L_60)
.L_60:
        /*015c*/ 	.word	0x00000000
        /*0160*/ 	.short	0x0004
        /*0162*/ 	.short	0x0020
        /*0164*/ 	.byte	0x00, 0xf4, 0x21, 0x00


	//----- nvinfo : EIATTR_KPARAM_INFO
	.align		4
.L_61:
        /*0168*/ 	.byte	0x04, 0x17
        /*016a*/ 	.short	(.L_63 - .L_62)
.L_62:
        /*016c*/ 	.word	0x00000000
        /*0170*/ 	.short	0x0003
        /*0172*/ 	.short	0x0018
        /*0174*/ 	.byte	0x00, 0xf4, 0x21, 0x00


	//----- nvinfo : EIATTR_KPARAM_INFO
	.align		4
.L_63:
        /*0178*/ 	.byte	0x04, 0x17
        /*017a*/ 	.short	(.L_65 - .L_64)
.L_64:
        /*017c*/ 	.word	0x00000000
        /*0180*/ 	.short	0x0002
        /*0182*/ 	.short	0x0010
        /*0184*/ 	.byte	0x00, 0xf4, 0x21, 0x00


	//----- nvinfo : EIATTR_KPARAM_INFO
	.align		4
.L_65:
        /*0188*/ 	.byte	0x04, 0x17
        /*018a*/ 	.short	(.L_67 - .L_66)
.L_66:
        /*018c*/ 	.word	0x00000000
        /*0190*/ 	.short	0x0001
        /*0192*/ 	.short	0x0008
        /*0194*/ 	.byte	0x00, 0xf4, 0x21, 0x00


	//----- nvinfo : EIATTR_KPARAM_INFO
	.align		4
.L_67:
        /*0198*/ 	.byte	0x04, 0x17
        /*019a*/ 	.short	(.L_69 - .L_68)
.L_68:
        /*019c*/ 	.word	0x00000000
        /*01a0*/ 	.short	0x0000
        /*01a2*/ 	.short	0x0000
        /*01a4*/ 	.byte	0x00, 0xf4, 0x21, 0x00


	//----- nvinfo : EIATTR_AT_ENTRY_FRAGMENTS
	.align		4
.L_69:
        /*01a8*/ 	.byte	0x04, 0x4f
        /*01aa*/ 	.short	(.L_71 - .L_70)


	//   ....[0]....
.L_70:
        /*01ac*/ 	.word	0x00000004


	//----- nvinfo : EIATTR_RESERVED_SMEM_USED
	.align		4
.L_71:
        /*01b0*/ 	.byte	0x01, 0x41
	.zero		2


	//----- nvinfo : EIATTR_SPARSE_MMA_MASK
	.align		4
        /*01b4*/ 	.byte	0x03, 0x50
        /*01b6*/ 	.short	0x0000


	//----- nvinfo : EIATTR_TCGEN05_1CTA_USED
	.align		4
        /*01b8*/ 	.byte	0x01, 0x51
	.zero		2


	//----- nvinfo : EIATTR_MAXREG_COUNT
	.align		4
        /*01bc*/ 	.byte	0x03, 0x1b
        /*01be*/ 	.short	0x00ff


	//----- nvinfo : EIATTR_NUM_BARRIERS
	.align		4
        /*01c0*/ 	.byte	0x02, 0x4c
        /*01c2*/ 	.byte	0x01
	.zero		1


	//----- nvinfo : EIATTR_INT_WARP_WIDE_INSTR_OFFSETS
	.align		4
        /*01c4*/ 	.byte	0x04, 0x31
        /*01c6*/ 	.short	(.L_73 - .L_72)


	//   ....[0]....
.L_72:
        /*01c8*/ 	.word	0x00000f60


	//   ....[1]....
        /*01cc*/ 	.word	0x00000f80


	//   ....[2]....
        /*01d0*/ 	.word	0x00001480


	//   ....[3]....
        /*01d4*/ 	.word	0x000015b0


	//   ....[4]....
        /*01d8*/ 	.word	0x00002b80


	//   ....[5]....
        /*01dc*/ 	.word	0x00005060


	//   ....[6]....
        /*01e0*/ 	.word	0x000050b0


	//----- nvinfo : EIATTR_COOP_GROUP_MASK_REGIDS
	.align		4
.L_73:
        /*01e4*/ 	.byte	0x04, 0x29
        /*01e6*/ 	.short	(.L_75 - .L_74)


	//   ....[0]....
.L_74:
        /*01e8*/ 	.word	0xffffffff


	//   ....[1]....
        /*01ec*/ 	.word	0xffffffff


	//   ....[2]....
        /*01f0*/ 	.word	0xffffffff


	//   ....[3]....
        /*01f4*/ 	.word	0xffffffff


	//   ....[4]....
        /*01f8*/ 	.word	0xffffffff


	//   ....[5]....
        /*01fc*/ 	.word	0xffffffff


	//   ....[6]....
        /*0200*/ 	.word	0xffffffff


	//   ....[7]....
        /*0204*/ 	.word	0xffffffff


	//   ....[8]....
        /*0208*/ 	.word	0xffffffff


	//   ....[9]....
        /*020c*/ 	.word	0xffffffff


	//   ....[10]....
        /*0210*/ 	.word	0xffffffff


	//   ....[11]....
        /*0214*/ 	.word	0xffffffff


	//----- nvinfo : EIATTR_COOP_GROUP_INSTR_OFFSETS
	.align		4
.L_75:
        /*0218*/ 	.byte	0x04, 0x28
        /*021a*/ 	.short	(.L_77 - .L_76)


	//   ....[0]....
.L_76:
        /*021c*/ 	.word	0x00000050


	//   ....[1]....
        /*0220*/ 	.word	0x00000310


	//   ....[2]....
        /*0224*/ 	.word	0x00001ce0


	//   ....[3]....
        /*0228*/ 	.word	0x00001de0


	//   ....[4]....
        /*022c*/ 	.word	0x00001f30


	//   ....[5]....
        /*0230*/ 	.word	0x00002170


	//   ....[6]....
        /*0234*/ 	.word	0x00002f50


	//   ....[7]....
        /*0238*/ 	.word	0x00002fa0


	//   ....[8]....
        /*023c*/ 	.word	0x00003100


	//   ....[9]....
        /*0240*/ 	.word	0x00003170


	//   ....[10]....
        /*0244*/ 	.word	0x00004ef0


	//   ....[11]....
        /*0248*/ 	.word	0x00005160


	//----- nvinfo : EIATTR_VRC_CTA_INIT_COUNT
	.align		4
.L_77:
        /*024c*/ 	.byte	0x02, 0x4a
        /*024e*/ 	.byte	0x80
	.zero		1


	//----- nvinfo : EIATTR_MBARRIER_INSTR_OFFSETS
	.align		4
        /*0250*/ 	.byte	0x04, 0x39
        /*0252*/ 	.short	(.L_79 - .L_78)


	//   ....[0]....
.L_78:
        /*0254*/ 	.word	0x00001370
        /*0258*/ 	.word	0x000000ff
        /*025c*/ 	.word	0x00000000
        /*0260*/ 	.short	0x0100
        /*0262*/ 	.byte	0x17
	.zero		1


	//   ....[1]....
        /*0264*/ 	.word	0x000015a0
        /*0268*/ 	.word	0x000000ff
        /*026c*/ 	.word	0x00007008
        /*0270*/ 	.short	0x0100
        /*0272*/ 	.byte	0x18
	.zero		1


	//   ....[2]....
        /*0274*/ 	.word	0x000016e0
        /*0278*/ 	.word	0x000000ff
        /*027c*/ 	.word	0x00005000
        /*0280*/ 	.short	0x0100
        /*0282*/ 	.byte	0x18
	.zero		1


	//   ....[3]....
        /*0284*/ 	.word	0x00001ae0
        /*0288*/ 	.word	0x000000ff
        /*028c*/ 	.word	0x00005000
        /*0290*/ 	.short	0x010a
        /*0292*/ 	.byte	0x18
	.zero		1


	//   ....[4]....
        /*0294*/ 	.word	0x00001c00
        /*0298*/ 	.word	0x000000ff
        /*029c*/ 	.word	0x00005000
        /*02a0*/ 	.short	0x0108
        /*02a2*/ 	.byte	0x18
	.zero		1


	//   ....[5]....
        /*02a4*/ 	.word	0x00002c40
        /*02a8*/ 	.word	0x000000ff
        /*02ac*/ 	.word	0x00007010
        /*02b0*/ 	.short	0x0100
        /*02b2*/ 	.byte	0x18
	.zero		1


	//   ....[6]....
        /*02b4*/ 	.word	0x00002e70
        /*02b8*/ 	.word	0x000000ff
        /*02bc*/ 	.word	0x00007010
        /*02c0*/ 	.short	0x010a
        /*02c2*/ 	.byte	0x18
	.zero		1


	//   ....[7]....
        /*02c4*/ 	.word	0x00002ed0
        /*02c8*/ 	.word	0x000000ff
        /*02cc*/ 	.word	0x00007010
        /*02d0*/ 	.short	0x0108
        /*02d2*/ 	.byte	0x18
	.zero		1


	//   ....[8]....
        /*02d4*/ 	.word	0x000031d0
        /*02d8*/ 	.word	0x000000ff
        /*02dc*/ 	.word	0x00000000
        /*02e0*/ 	.short	0x010a
        /*02e2*/ 	.byte	0x17
	.zero		1


	//   ....[9]....
        /*02e4*/ 	.word	0x00003940
        /*02e8*/ 	.word	0x000000ff
        /*02ec*/ 	.word	0x00000000
        /*02f0*/ 	.short	0x010a
        /*02f2*/ 	.byte	0x17
	.zero		1


	//   ....[10]....
        /*02f4*/ 	.word	0x00003ad0
        /*02f8*/ 	.word	0x000000ff
        /*02fc*/ 	.word	0x00007000
        /*0300*/ 	.short	0x0108
        /*0302*/ 	.byte	0x18
	.zero		1


	//   ....[11]....
        /*0304*/ 	.word	0x00003bb0
        /*0308*/ 	.word	0x000000ff
        /*030c*/ 	.word	0x00007008
        /*0310*/ 	.short	0x0108
        /*0312*/ 	.byte	0x18
	.zero		1


	//   ....[12]....
        /*0314*/ 	.word	0x00005180
        /*0318*/ 	.word	0x000000ff
        /*031c*/ 	.word	0x00005000
        /*0320*/ 	.short	0x010a
        /*0322*/ 	.byte	0x18
	.zero		1


	//   ....[13]....
        /*0324*/ 	.word	0x000051b0
        /*0328*/ 	.word	0x000000ff
        /*032c*/ 	.word	0x00007010
        /*0330*/ 	.short	0x010a
        /*0332*/ 	.byte	0x18
	.zero		1


	//   ....[14]....
        /*0334*/ 	.word	0x000051e0
        /*0338*/ 	.word	0x000000ff
        /*033c*/ 	.word	0x00000000
        /*0340*/ 	.short	0x010a
        /*0342*/ 	.byte	0x17
	.zero		1


	//   ....[15]....
        /*0344*/ 	.word	0x00005210
        /*0348*/ 	.word	0x000000ff
        /*034c*/ 	.word	0x00000000
        /*0350*/ 	.short	0x010a
        /*0352*/ 	.byte	0x17
	.zero		1


	//----- nvinfo : EIATTR_NUM_MBARRIERS
	.align		4
.L_79:
        /*0354*/ 	.byte	0x03, 0x38
        /*0356*/ 	.short	0xffff


	//----- nvinfo : EIATTR_EXIT_INSTR_OFFSETS
	.align		4
        /*0358*/ 	.byte	0x04, 0x1c
        /*035a*/ 	.short	(.L_81 - .L_80)


	//   ....[0]....
.L_80:
        /*035c*/ 	.word	0x00005170


	//----- nvinfo : EIATTR_REQNTID
	.align		4
.L_81:
        /*0360*/ 	.byte	0x04, 0x10
        /*0362*/ 	.short	(.L_83 - .L_82)
.L_82:
        /*0364*/ 	.word	0x00000100
        /*0368*/ 	.word	0x00000001
        /*036c*/ 	.word	0x00000001


	//----- nvinfo : EIATTR_CRS_STACK_SIZE
	.align		4
.L_83:
        /*0370*/ 	.byte	0x04, 0x1e
        /*0372*/ 	.short	(.L_85 - .L_84)
.L_84:
        /*0374*/ 	.word	0x00000000


	//----- nvinfo : EIATTR_CBANK_PARAM_SIZE
	.align		4
.L_85:
        /*0378*/ 	.byte	0x03, 0x19
        /*037a*/ 	.short	0x0088


	//----- nvinfo : EIATTR_PARAM_CBANK
	.align		4
        /*037c*/ 	.byte	0x04, 0x0a
        /*037e*/ 	.short	(.L_87 - .L_86)
	.align		4
.L_86:
        /*0380*/ 	.word	index@(.nv.constant0.attn_fwd)
        /*0384*/ 	.short	0x0380
        /*0386*/ 	.short	0x0088


	//----- nvinfo : EIATTR_SW_WAR
	.align		4
.L_87:
        /*0388*/ 	.byte	0x04, 0x36
        /*038a*/ 	.short	(.L_89 - .L_88)
.L_88:
        /*038c*/ 	.word	0x00000008
.L_89:


//--------------------- .nv.compat                --------------------------
	.section	.nv.compat,"",@"SHT_CUDA_COMPAT_INFO"
	.align	4
        /*0000*/ 	.byte	0x02, 0x02, 0x02, 0x00, 0x02, 0x05, 0x05, 0x00, 0x02, 0x03, 0x00, 0x00, 0x02, 0x06, 0x01, 0x00


//--------------------- .nv.callgraph             --------------------------
	.section	.nv.callgraph,"",@"SHT_CUDA_CALLGRAPH"
	.align	4
	.sectionentsize	8
	.align		4
        /*0000*/ 	.word	0x00000000
	.align		4
        /*0004*/ 	.word	0xffffffff
	.align		4
        /*0008*/ 	.word	0x00000000
	.align		4
        /*000c*/ 	.word	0xfffffffe
	.align		4
        /*0010*/ 	.word	0x00000000
	.align		4
        /*0014*/ 	.word	0xfffffffd
	.align		4
        /*0018*/ 	.word	0x00000000
	.align		4
        /*001c*/ 	.word	0xfffffffc


//--------------------- .nv.constant4             --------------------------
	.section	.nv.constant4,"a",@progbits
	.align	8
	.align		8
.nv.constant4:
        /*0000*/ 	.dword	_$_str


//--------------------- .text.attn_fwd            --------------------------
	.section	.text.attn_fwd,"ax",@progbits
	.align	128
        .global         attn_fwd
        .type           attn_fwd,@function
        .size           attn_fwd,(.L_x_28 - attn_fwd)
        .other          attn_fwd,@"STO_CUDA_ENTRY STV_DEFAULT"
attn_fwd:
.text.attn_fwd:
[----:B------:R-:W0:Y:S01]  /*0000*/  LDC R1, c[0x0][0x37c] ;  /* 0x0000df00ff017b82 */ /* 0x000e220000000800 */
[----:B------:R-:W1:Y:S02]  /*0010*/  S2R R0, SR_TID.X ;  /* 0x0000000000007919 */ /* 0x000e640000002100 */
[----:B-1----:R-:W-:-:S13]  /*0020*/  ISETP.GE.U32.AND P1, PT, R0, 0x20, PT ;  /* 0x000000200000780c */ /* 0x002fda0003f26070 */
[----:B------:R-:W-:Y:S05]  /*0030*/  @P1 BRA `(.L_x_0) ;  /* 0x0000000000b81947 */ /* 0x000fea0003800000 */
[----:B------:R-:W1:Y:S01]  /*0040*/  S2UR UR6, SR_CgaCtaId ;  /* 0x00000000000679c3 */ /* 0x000e620000008800 */
[----:B------:R-:W-:Y:S01]  /*0050*/  NOP ;  /* 0x0000000000007918 */ /* 0x000fe20000000000 */
[----:B------:R-:W-:Y:S02]  /*0060*/  UMOV UR4, 0x40 ;  /* 0x0000004000047882 */ /* 0x000fe40000000000 */
[----:B-1----:R-:W-:-:S09]  /*0070*/  ULEA UR4, UR6, UR4, 0x18 ;  /* 0x0000000406047291 */ /* 0x002fd2000f8ec0ff */
[----:B------:R-:W1:Y:S01]  /*0080*/  LDS.U8 R2, [UR4] ;  /* 0x00000004ff027984 */ /* 0x000e620008000000 */
[----:B------:R-:W-:Y:S02]  /*0090*/  UMOV UR4, 0x400 ;  /* 0x0000040000047882 */ /* 0x000fe40000000000 */
[----:B------:R-:W-:Y:S01]  /*00a0*/  ULEA UR4, UR6, UR4, 0x18 ;  /* 0x0000000406047291 */ /* 0x000fe2000f8ec0ff */
[----:B-1----:R-:W-:-:S13]  /*00b0*/  ISETP.NE.AND P0, PT, R2, RZ, PT ;  /* 0x000000ff0200720c */ /* 0x002fda0003f05270 */
[----:B------:R-:W-:Y:S05]  /*00c0*/  @P0 BRA `(.L_x_1) ;  /* 0x00000000007c0947 */ /* 0x000fea0003800000 */
[----:B------:R-:W-:-:S13]  /*00d0*/  ELECT P0, URZ, PT ;  /* 0x0000000000ff782f */ /* 0x000fda0003800000 */
[----:B------:R-:W-:Y:S05]  /*00e0*/  @!P0 BRA `(.L_x_2) ;  /* 0x0000000000848947 */ /* 0x000fea0003800000 */
[----:B------:R-:W-:Y:S01]  /*00f0*/  UMOV UR5, 0x8 ;  /* 0x0000000800057882 */ /* 0x000fe20000000000 */
[----:B------:R-:W-:Y:S02]  /*0100*/  IMAD.MOV.U32 R5, RZ, RZ, 0x1 ;  /* 0x00000001ff057424 */ /* 0x000fe400078e00ff */
[----:B------:R-:W-:Y:S02]  /*0110*/  IMAD.MOV.U32 R3, RZ, RZ, 0xff ;  /* 0x000000ffff037424 */ /* 0x000fe400078e00ff */
[----:B------:R-:W-:Y:S04]  /*0120*/  DEPBAR.LE SB1, 0x36 ;  /* 0x00009d800000791a */ /* 0x000fe80000000000 */
[----:B------:R-:W1:Y:S02]  /*0130*/  UTCATOMSWS.FIND_AND_SET.ALIGN UP0, UR5, UR5 ;  /* 0x00000005000575e3 */ /* 0x000e640008000800 */
[----:B-1----:R-:W-:-:S04]  /*0140*/  PLOP3.LUT P0, PT, PT, PT, UP0, 0x80, 0x8 ;  /* 0x000000000008781c */ /* 0x002fc80003f0f008 */
[----:B------:R-:W-:-:S04]  /*0150*/  SEL R2, RZ, 0xffffffff, !P0 ;  /* 0xffffffffff027807 */ /* 0x000fc80004000000 */
[----:B------:R-:W-:Y:S01]  /*0160*/  ISETP.NE.AND P0, PT, R2, RZ, PT ;  /* 0x000000ff0200720c */ /* 0x000fe20003f05270 */
[----:B------:R-:W-:-:S12]  /*0170*/  IMAD.U32 R2, RZ, RZ, UR5 ;  /* 0x00000005ff027e24 */ /* 0x000fd8000f8e00ff */
[----:B------:R-:W-:Y:S05]  /*0180*/  @P0 BRA `(.L_x_3) ;  /* 0x0000000000240947 */ /* 0x000fea0003800000 */
.L_x_4:
[----:B------:R-:W-:Y:S05]  /*0190*/  NANOSLEEP 0x64 ;  /* 0x000000640000795d */ /* 0x000fea0003800000 */
[----:B------:R-:W-:-:S05]  /*01a0*/  UMOV UR5, 0x8 ;  /* 0x0000000800057882 */ /* 0x000fca0000000000 */
[----:B------:R-:W-:Y:S04]  /*01b0*/  DEPBAR.LE SB1, 0x36 ;  /* 0x00009d800000791a */ /* 0x000fe80000000000 */
[----:B------:R-:W1:Y:S02]  /*01c0*/  UTCATOMSWS.FIND_AND_SET.ALIGN UP0, UR5, UR5 ;  /* 0x00000005000575e3 */ /* 0x000e640008000800 */
[----:B-1----:R-:W-:-:S04]  /*01d0*/  PLOP3.LUT P0, PT, PT, PT, UP0, 0x80, 0x8 ;  /* 0x000000000008781c */ /* 0x002fc80003f0f008 */
[----:B------:R-:W-:-:S04]  /*01e0*/  SEL R2, RZ, 0xffffffff, !P0 ;  /* 0xffffffffff027807 */ /* 0x000fc80004000000 */
[----:B------:R-:W-:Y:S01]  /*01f0*/  ISETP.NE.AND P0, PT, R2, RZ, PT ;  /* 0x000000ff0200720c */ /* 0x000fe20003f05270 */
[----:B------:R-:W-:-:S12]  /*0200*/  IMAD.U32 R2, RZ, RZ, UR5 ;  /* 0x00000005ff027e24 */ /* 0x000fd8000f8e00ff */
[----:B------:R-:W-:Y:S05]  /*0210*/  @!P0 BRA `(.L_x_4) ;  /* 0xfffffffc00dc8947 */ /* 0x000fea000383ffff */
.L_x_3:
[C---:B------:R-:W-:Y:S01]  /*0220*/  VIADD R4, R2.reuse, 0x10 ;  /* 0x0000001002047836 */ /* 0x040fe20000000000 */
[----:B------:R-:W-:Y:S01]  /*0230*/  UMOV UR5, 0x50 ;  /* 0x0000005000057882 */ /* 0x000fe20000000000 */
[----:B------:R-:W-:Y:S01]  /*0240*/  SHF.L.U32 R3, R3, R2, RZ ;  /* 0x0000000203037219 */ /* 0x000fe200000006ff */
[----:B------:R-:W-:Y:S01]  /*0250*/  ULEA UR5, UR6, UR5, 0x18 ;  /* 0x0000000506057291 */ /* 0x000fe2000f8ec0ff */
[----:B------:R-:W-:Y:S02]  /*0260*/  SHF.L.U32 R2, R2, 0x5, RZ ;  /* 0x0000000502027819 */ /* 0x000fe400000006ff */
[----:B------:R-:W-:-:S04]  /*0270*/  SHF.L.U32 R4, R5, R4, RZ ;  /* 0x0000000405047219 */ /* 0x000fc800000006ff */
[----:B------:R-:W-:-:S05]  /*0280*/  LOP3.LUT R3, R4, R3, RZ, 0xfc, !PT ;  /* 0x0000000304037212 */ /* 0x000fca00078efcff */
[----:B------:R1:W-:Y:S04]  /*0290*/  ATOMS.OR RZ, [UR5], R3 ;  /* 0x00000003ffff798c */ /* 0x0003e8000b000005 */
[----:B------:R1:W-:Y:S01]  /*02a0*/  STS [UR4], R2 ;  /* 0x00000002ff007988 */ /* 0x0003e20008000804 */
[----:B------:R-:W-:Y:S05]  /*02b0*/  BRA `(.L_x_2) ;  /* 0x0000000000107947 */ /* 0x000fea0003800000 */
.L_x_1:
[----:B------:R-:W-:-:S05]  /*02c0*/  IMAD.MOV.U32 R2, RZ, RZ, -0x1 ;  /* 0xffffffffff027424 */ /* 0x000fca00078e00ff */
[----:B------:R1:W-:Y:S02]  /*02d0*/  STS [UR4], R2 ;  /* 0x00000002ff007988 */ /* 0x0003e40008000804 */
[----:B-1----:R-:W-:-:S07]  /*02e0*/  MOV R2, 0x300 ;  /* 0x0000030000027802 */ /* 0x002fce0000000f00 */
[----:B0-----:R-:W-:Y:S05]  /*02f0*/  CALL.REL.NOINC `($__internal_1_$__cuda_sm10x_tcgen05_guardrail_trap_phase_invalid_during_alloc) ;  /* 0x0000004c00dc7944 */ /* 0x001fea0003c00000 */
.L_x_2:
[----:B------:R-:W-:Y:S05]  /*0300*/  WARPSYNC.ALL ;  /* 0x0000000000007948 */ /* 0x000fea0003800000 */
[----:B------:R-:W-:Y:S01]  /*0310*/  NOP ;  /* 0x0000000000007918 */ /* 0x000fe20000000000 */
.L_x_0:
[----:B-1----:R-:W1:Y:S01]  /*0320*/  S2R R3, SR_CTAID.X ;  /* 0x0000000000037919 */ /* 0x002e620000002500 */
[----:B------:R-:W2:Y:S01]  /*0330*/  S2UR UR25, SR_CTAID.Y ;  /* 0x00000000001979c3 */ /* 0x000ea20000002600 */
[----:B------:R-:W2:Y:S01]  /*0340*/  LDCU.64 UR4, c[0x0][0x3b0] ;  /* 0x00007600ff0477ac */ /* 0x000ea20008000a00 */
[----:B------:R-:W-:Y:S02]  /*0350*/  LOP3.LUT R2, R0, 0x3f, RZ, 0xc0, !PT ;  /* 0x0000003f00027812 */ /* 0x000fe400078ec0ff */
[----:B------:R-:W-:Y:S01]  /*0360*/  SHF.R.U32.HI R4, RZ, 0x6, R0 ;  /* 0x00000006ff047819 */ /* 0x000fe20000011600 */
[----:B------:R-:W-:Y:S01]  /*0370*/  UMOV UR24, 0x400 ;  /* 0x0000040000187882 */ /* 0x000fe20000000000 */
[----:B------:R-:W3:Y:S02]  /*0380*/  LDCU.64 UR30, c[0x0][0x358] ;  /* 0x00006b00ff1e77ac */ /* 0x000ee40008000a00 */
[----:B------:R-:W4:Y:S01]  /*0390*/  S2UR UR6, SR_CgaCtaId ;  /* 0x00000000000679c3 */ /* 0x000f220000008800 */
[----:B------:R-:W-:-:S07]  /*03a0*/  SGXT.U32 R4, R4, 0x2 ;  /* 0x000000020404781a */ /* 0x000fce0000000000 */
[----:B------:R-:W0:Y:S08]  /*03b0*/  LDC R5, c[0x0][0x3b8] ;  /* 0x0000ee00ff057b82 */ /* 0x000e300000000800 */
[----:B------:R-:W3:Y:S01]  /*03c0*/  LDC.64 R10, c[0x0][0x380] ;  /* 0x0000e000ff0a7b82 */ /* 0x000ee20000000a00 */
[----:B--2---:R-:W-:-:S04]  /*03d0*/  UIMAD UR4, UR25, UR4, URZ ;  /* 0x00000004190472a4 */ /* 0x004fc8000f8e02ff */
[----:B------:R-:W-:Y:S01]  /*03e0*/  USHF.L.U32 UR7, UR4, 0x1, URZ ;  /* 0x0000000104077899 */ /* 0x000fe200080006ff */
[----:B-1----:R-:W-:Y:S01]  /*03f0*/  IMAD R2, R3, 0x40, R2 ;  /* 0x0000004003027824 */ /* 0x002fe200078e0202 */
[----:B----4-:R-:W-:Y:S01]  /*0400*/  ULEA UR24, UR6, UR24, 0x18 ;  /* 0x0000001806187291 */ /* 0x010fe2000f8ec0ff */
[----:B------:R-:W-:Y:S02]  /*0410*/  BAR.SYNC.DEFER_BLOCKING 0x0 ;  /* 0x0000000000007b1d */ /* 0x000fe40000010000 */
[----:B------:R-:W-:Y:S01]  /*0420*/  IMAD R3, R2, UR5, RZ ;  /* 0x0000000502037c24 */ /* 0x000fe2000f8e02ff */
[----:B------:R-:W-:-:S03]  /*0430*/  UIMAD.WIDE UR4, UR4, 0x2, URZ ;  /* 0x00000002040478a5 */ /* 0x000fc6000f8e02ff */
[C---:B------:R-:W-:Y:S02]  /*0440*/  IMAD.SHL.U32 R7, R3.reuse, 0x2, RZ ;  /* 0x0000000203077824 */ /* 0x040fe400078e00ff */
[----:B------:R-:W1:Y:S01]  /*0450*/  LDC.64 R60, c[0x0][0x3c0] ;  /* 0x0000f000ff3c7b82 */ /* 0x000e620000000a00 */
[----:B0-----:R-:W-:Y:S02]  /*0460*/  IMAD R9, R4, R5, RZ ;  /* 0x0000000504097224 */ /* 0x001fe400078e02ff */
[----:B------:R-:W-:-:S03]  /*0470*/  IMAD.HI R6, R3, 0x2, RZ ;  /* 0x0000000203067827 */ /* 0x000fc600078e02ff */
[----:B------:R-:W0:Y:S01]  /*0480*/  LDCU UR4, c[0x0][0x3c8] ;  /* 0x00007900ff0477ac */ /* 0x000e220008000800 */
[----:B---3--:R-:W-:Y:S01]  /*0490*/  IADD3 R8, P0, P2, R7, UR7, R10 ;  /* 0x0000000707087c10 */ /* 0x008fe2000fa1e00a */
[C---:B------:R-:W-:Y:S01]  /*04a0*/  IMAD R7, R5.reuse, 0x4, R9 ;  /* 0x0000000405077824 */ /* 0x040fe200078e0209 */
[----:B------:R-:W2:Y:S02]  /*04b0*/  LDC.64 R50, c[0x0][0x388] ;  /* 0x0000e200ff327b82 */ /* 0x000ea40000000a00 */
[----:B------:R-:W-:Y:S01]  /*04c0*/  IADD3.X R6, PT, PT, R6, UR5, R11, P0, P2 ;  /* 0x0000000506067c10 */ /* 0x000fe200087e440b */
[----:B------:R-:W-:Y:S01]  /*04d0*/  IMAD R3, R5, 0x4, R7 ;  /* 0x0000000405037824 */ /* 0x000fe200078e0207 */
[C---:B------:R-:W-:Y:S01]  /*04e0*/  LEA R10, P0, R9.reuse, R8, 0x1 ;  /* 0x00000008090a7211 */ /* 0x040fe200078008ff */
[----:B------:R-:W3:Y:S03]  /*04f0*/  LDS R39, [UR24] ;  /* 0x00000018ff277984 */ /* 0x000ee60008000800 */
[----:B------:R-:W-:-:S02]  /*0500*/  LEA.HI.X.SX32 R11, R9, R6, 0x1, P0 ;  /* 0x00000006090b7211 */ /* 0x000fc400000f0eff */
[----:B------:R-:W-:Y:S01]  /*0510*/  LEA R9, R5, R3, 0x2 ;  /* 0x0000000305097211 */ /* 0x000fe200078e10ff */
[----:B------:R-:W-:Y:S01]  /*0520*/  BAR.SYNC.DEFER_BLOCKING 0x0 ;  /* 0x0000000000007b1d */ /* 0x000fe20000010000 */
[-C--:B------:R-:W-:Y:S02]  /*0530*/  LEA R12, P0, R7, R8.reuse, 0x1 ;  /* 0x00000008070c7211 */ /* 0x080fe400078008ff */
[----:B------:R-:W-:Y:S01]  /*0540*/  LEA R14, P2, R3, R8, 0x1 ;  /* 0x00000008030e7211 */ /* 0x000fe200078408ff */
[----:B------:R-:W-:Y:S01]  /*0550*/  IMAD R19, R5, 0x4, R9 ;  /* 0x0000000405137824 */ /* 0x000fe200078e0209 */
[-C--:B------:R-:W-:Y:S02]  /*0560*/  LEA.HI.X.SX32 R13, R7, R6.reuse, 0x1, P0 ;  /* 0x00000006070d7211 */ /* 0x080fe400000f0eff */
[----:B------:R-:W-:Y:S01]  /*0570*/  LEA.HI.X.SX32 R15, R3, R6, 0x1, P2 ;  /* 0x00000006030f7211 */ /* 0x000fe200010f0eff */
[----:B------:R-:W-:Y:S01]  /*0580*/  IMAD R21, R5, 0x4, R19 ;  /* 0x0000000405157824 */ /* 0x000fe200078e0213 */
[----:B------:R-:W-:-:S03]  /*0590*/  LEA R16, P0, R9, R8, 0x1 ;  /* 0x0000000809107211 */ /* 0x000fc600078008ff */
[----:B------:R-:W-:Y:S01]  /*05a0*/  IMAD R23, R5, 0x4, R21 ;  /* 0x0000000405177824 */ /* 0x000fe200078e0215 */
[----:B------:R-:W-:Y:S02]  /*05b0*/  LEA.HI.X.SX32 R17, R9, R6, 0x1, P0 ;  /* 0x0000000609117211 */ /* 0x000fe400000f0eff */
[----:B------:R-:W-:Y:S01]  /*05c0*/  LEA R18, P0, R19, R8, 0x1 ;  /* 0x0000000813127211 */ /* 0x000fe200078008ff */
[----:B------:R-:W-:-:S03]  /*05d0*/  IMAD R25, R5, 0x4, R23 ;  /* 0x0000000405197824 */ /* 0x000fc600078e0217 */
[----:B------:R-:W-:Y:S02]  /*05e0*/  LEA.HI.X.SX32 R19, R19, R6, 0x1, P0 ;  /* 0x0000000613137211 */ /* 0x000fe400000f0eff */
[C---:B------:R-:W-:Y:S01]  /*05f0*/  LEA R20, P0, R21.reuse, R8, 0x1 ;  /* 0x0000000815147211 */ /* 0x040fe200078008ff */
[----:B------:R4:W5:Y:S03]  /*0600*/  LDG.E.U16 R7, desc[UR30][R12.64] ;  /* 0x0000001e0c077981 */ /* 0x000966000c1e1500 */
[----:B------:R-:W-:Y:S02]  /*0610*/  LEA.HI.X.SX32 R21, R21, R6, 0x1, P0 ;  /* 0x0000000615157211 */ /* 0x000fe400000f0eff */
[-C--:B------:R-:W-:Y:S01]  /*0620*/  LEA R24, P0, R25, R8.reuse, 0x1 ;  /* 0x0000000819187211 */ /* 0x080fe200078008ff */
[----:B------:R0:W5:Y:S04]  /*0630*/  LDG.E.U16 R9, desc[UR30][R16.64] ;  /* 0x0000001e10097981 */ /* 0x000168000c1e1500 */
[----:B------:R1:W5:Y:S01]  /*0640*/  LDG.E.U16 R4, desc[UR30][R14.64] ;  /* 0x0000001e0e047981 */ /* 0x000362000c1e1500 */
[----:B----4-:R-:W-:Y:S01]  /*0650*/  IMAD R13, R5, 0x4, R25 ;  /* 0x00000004050d7824 */ /* 0x010fe200078e0219 */
[----:B------:R-:W-:-:S02]  /*0660*/  LEA R22, P2, R23, R8, 0x1 ;  /* 0x0000000817167211 */ /* 0x000fc400078408ff */
[----:B------:R-:W5:Y:S02]  /*0670*/  LDG.E.U16 R3, desc[UR30][R10.64] ;  /* 0x0000001e0a037981 */ /* 0x000f64000c1e1500 */
[----:B0-----:R-:W-:Y:S02]  /*0680*/  LEA R17, R5, R13, 0x2 ;  /* 0x0000000d05117211 */ /* 0x001fe400078e10ff */
[----:B------:R-:W-:Y:S02]  /*0690*/  LEA.HI.X.SX32 R25, R25, R6, 0x1, P0 ;  /* 0x0000000619197211 */ /* 0x000fe400000f0eff */
[----:B-1----:R-:W-:Y:S01]  /*06a0*/  LEA R14, P0, R13, R8, 0x1 ;  /* 0x000000080d0e7211 */ /* 0x002fe200078008ff */
[----:B------:R-:W-:Y:S01]  /*06b0*/  IMAD R27, R5, 0x4, R17 ;  /* 0x00000004051b7824 */ /* 0x000fe200078e0211 */
[-C--:B------:R-:W-:Y:S01]  /*06c0*/  LEA.HI.X.SX32 R23, R23, R6.reuse, 0x1, P2 ;  /* 0x0000000617177211 */ /* 0x080fe200010f0eff */
[----:B------:R0:W5:Y:S01]  /*06d0*/  LDG.E.U16 R11, desc[UR30][R20.64] ;  /* 0x0000001e140b7981 */ /* 0x000162000c1e1500 */
[----:B------:R-:W-:Y:S01]  /*06e0*/  LEA.HI.X.SX32 R15, R13, R6, 0x1, P0 ;  /* 0x000000060d0f7211 */ /* 0x000fe200000f0eff */
[----:B------:R-:W-:Y:S01]  /*06f0*/  IMAD R29, R5, 0x4, R27 ;  /* 0x00000004051d7824 */ /* 0x000fe200078e021b */
[C---:B------:R-:W-:Y:S01]  /*0700*/  LEA R16, P0, R17.reuse, R8, 0x1 ;  /* 0x0000000811107211 */ /* 0x040fe200078008ff */
[----:B------:R1:W5:Y:S03]  /*0710*/  LDG.E.U16 R12, desc[UR30][R22.64] ;  /* 0x0000001e160c7981 */ /* 0x000366000c1e1500 */
[----:B------:R-:W-:Y:S01]  /*0720*/  LEA.HI.X.SX32 R17, R17, R6, 0x1, P0 ;  /* 0x0000000611117211 */ /* 0x000fe200000f0eff */
[----:B------:R4:W5:Y:S01]  /*0730*/  LDG.E.U16 R10, desc[UR30][R18.64] ;  /* 0x0000001e120a7981 */ /* 0x000962000c1e1500 */
[----:B0-----:R-:W-:-:S03]  /*0740*/  LEA R20, P0, R29, R8, 0x1 ;  /* 0x000000081d147211 */ /* 0x001fc600078008ff */
[----:B------:R0:W5:Y:S01]  /*0750*/  LDG.E.U16 R13, desc[UR30][R24.64] ;  /* 0x0000001e180d7981 */ /* 0x000162000c1e1500 */
[----:B-1----:R-:W-:Y:S01]  /*0760*/  IMAD R23, R5, 0x4, R29 ;  /* 0x0000000405177824 */ /* 0x002fe200078e021d */
[----:B------:R-:W-:Y:S02]  /*0770*/  LEA.HI.X.SX32 R21, R29, R6, 0x1, P0 ;  /* 0x000000061d157211 */ /* 0x000fe400000f0eff */
[----:B------:R1:W5:Y:S01]  /*0780*/  LDG.E.U16 R14, desc[UR30][R14.64] ;  /* 0x0000001e0e0e7981 */ /* 0x000362000c1e1500 */
[----:B----4-:R-:W-:-:S03]  /*0790*/  LEA R18, P2, R27, R8, 0x1 ;  /* 0x000000081b127211 */ /* 0x010fc600078408ff */
[----:B------:R4:W5:Y:S01]  /*07a0*/  LDG.E.U16 R28, desc[UR30][R16.64] ;  /* 0x0000001e101c7981 */ /* 0x000962000c1e1500 */
[----:B0-----:R-:W-:Y:S01]  /*07b0*/  IMAD R25, R5, 0x4, R23 ;  /* 0x0000000405197824 */ /* 0x001fe200078e0217 */
[----:B------:R-:W-:Y:S02]  /*07c0*/  LEA.HI.X.SX32 R19, R27, R6, 0x1, P2 ;  /* 0x000000061b137211 */ /* 0x000fe400010f0eff */
[----:B------:R-:W5:Y:S01]  /*07d0*/  LDG.E.U16 R32, desc[UR30][R20.64] ;  /* 0x0000001e14207981 */ /* 0x000f62000c1e1500 */
[----:B------:R-:W-:Y:S01]  /*07e0*/  LEA R22, P0, R23, R8, 0x1 ;  /* 0x0000000817167211 */ /* 0x000fe200078008ff */
[----:B------:R-:W-:Y:S02]  /*07f0*/  IMAD R27, R5, 0x4, R25 ;  /* 0x00000004051b7824 */ /* 0x000fe400078e0219 */
[----:B------:R0:W5:Y:S01]  /*0800*/  LDG.E.U16 R30, desc[UR30][R18.64] ;  /* 0x0000001e121e7981 */ /* 0x000162000c1e1500 */
[----:B------:R-:W-:Y:S02]  /*0810*/  LEA.HI.X.SX32 R23, R23, R6, 0x1, P0 ;  /* 0x0000000617177211 */ /* 0x000fe400000f0eff */
[----:B------:R-:W-:-:S02]  /*0820*/  LEA R24, P0, R25, R8, 0x1 ;  /* 0x0000000819187211 */ /* 0x000fc400078008ff */
[----:B-1----:R-:W-:Y:S01]  /*0830*/  LEA R15, R5, R27, 0x2 ;  /* 0x0000001b050f7211 */ /* 0x002fe200078e10ff */
[----:B------:R-:W5:Y:S01]  /*0840*/  LDG.E.U16 R33, desc[UR30][R22.64] ;  /* 0x0000001e16217981 */ /* 0x000f62000c1e1500 */
[----:B------:R-:W-:Y:S02]  /*0850*/  LEA.HI.X.SX32 R25, R25, R6, 0x1, P0 ;  /* 0x0000000619197211 */ /* 0x000fe400000f0eff */
[-C--:B----4-:R-:W-:Y:S01]  /*0860*/  LEA R16, P0, R15, R8.reuse, 0x1 ;  /* 0x000000080f107211 */ /* 0x090fe200078008ff */
[----:B0-----:R-:W-:Y:S01]  /*0870*/  IMAD R19, R5, 0x4, R15 ;  /* 0x0000000405137824 */ /* 0x001fe200078e020f */
[----:B------:R-:W-:Y:S01]  /*0880*/  LEA R26, P2, R27, R8, 0x1 ;  /* 0x000000081b1a7211 */ /* 0x000fe200078408ff */
[----:B------:R0:W5:Y:S01]  /*0890*/  LDG.E.U16 R34, desc[UR30][R24.64] ;  /* 0x0000001e18227981 */ /* 0x000162000c1e1500 */
[----:B------:R-:W-:Y:S01]  /*08a0*/  LEA.HI.X.SX32 R17, R15, R6, 0x1, P0 ;  /* 0x000000060f117211 */ /* 0x000fe200000f0eff */
[----:B------:R-:W-:Y:S01]  /*08b0*/  IMAD R15, R5, 0x4, R19 ;  /* 0x00000004050f7824 */ /* 0x000fe200078e0213 */
[----:B------:R-:W-:-:S03]  /*08c0*/  LEA R18, P0, R19, R8, 0x1 ;  /* 0x0000000813127211 */ /* 0x000fc600078008ff */
[----:B------:R-:W-:Y:S01]  /*08d0*/  IMAD R29, R5, 0x4, R15 ;  /* 0x00000004051d7824 */ /* 0x000fe200078e020f */
[----:B------:R-:W-:Y:S01]  /*08e0*/  LEA.HI.X.SX32 R19, R19, R6, 0x1, P0 ;  /* 0x0000000613137211 */ /* 0x000fe200000f0eff */
[----:B------:R1:W5:Y:S01]  /*08f0*/  LDG.E.U16 R36, desc[UR30][R16.64] ;  /* 0x0000001e10247981 */ /* 0x000362000c1e1500 */
[----:B------:R-:W-:Y:S01]  /*0900*/  LEA R20, P0, R15, R8, 0x1 ;  /* 0x000000080f147211 */ /* 0x000fe200078008ff */
[----:B------:R-:W-:Y:S01]  /*0910*/  IMAD R31, R5, 0x4, R29 ;  /* 0x00000004051f7824 */ /* 0x000fe200078e021d */
[-C--:B------:R-:W-:Y:S01]  /*0920*/  LEA.HI.X.SX32 R27, R27, R6.reuse, 0x1, P2 ;  /* 0x000000061b1b7211 */ /* 0x080fe200010f0eff */
[----:B------:R-:W5:Y:S01]  /*0930*/  LDG.E.U16 R37, desc[UR30][R18.64] ;  /* 0x0000001e12257981 */ /* 0x000f62000c1e1500 */
[----:B------:R-:W-:Y:S01]  /*0940*/  LEA.HI.X.SX32 R21, R15, R6, 0x1, P0 ;  /* 0x000000060f157211 */ /* 0x000fe200000f0eff */
[----:B------:R-:W-:Y:S01]  /*0950*/  IMAD R15, R5, 0x4, R31 ;  /* 0x00000004050f7824 */ /* 0x000fe200078e021f */
[C---:B0-----:R-:W-:Y:S01]  /*0960*/  LEA R24, P0, R31.reuse, R8, 0x1 ;  /* 0x000000081f187211 */ /* 0x041fe200078008ff */
[----:B------:R0:W5:Y:S03]  /*0970*/  LDG.E.U16 R35, desc[UR30][R26.64] ;  /* 0x0000001e1a237981 */ /* 0x000166000c1e1500 */
[----:B------:R-:W-:Y:S01]  /*0980*/  LEA.HI.X.SX32 R25, R31, R6, 0x1, P0 ;  /* 0x000000061f197211 */ /* 0x000fe200000f0eff */
[----:B------:R4:W5:Y:S01]  /*0990*/  LDG.E.U16 R38, desc[UR30][R20.64] ;  /* 0x0000001e14267981 */ /* 0x000962000c1e1500 */
[----:B-1----:R-:W-:-:S02]  /*09a0*/  LEA R16, P0, R15, R8, 0x1 ;  /* 0x000000080f107211 */ /* 0x002fc400078008ff */
[----:B------:R-:W-:Y:S01]  /*09b0*/  LEA R22, P2, R29, R8, 0x1 ;  /* 0x000000081d167211 */ /* 0x000fe200078408ff */
[----:B------:R1:W5:Y:S01]  /*09c0*/  LDG.E.U16 R40, desc[UR30][R24.64] ;  /* 0x0000001e18287981 */ /* 0x000362000c1e1500 */
[----:B0-----:R-:W-:Y:S02]  /*09d0*/  LEA R27, R5, R15, 0x2 ;  /* 0x0000000f051b7211 */ /* 0x001fe400078e10ff */
[----:B------:R-:W-:-:S03]  /*09e0*/  LEA.HI.X.SX32 R17, R15, R6, 0x1, P0 ;  /* 0x000000060f117211 */ /* 0x000fc600000f0eff */
[----:B------:R-:W-:Y:S01]  /*09f0*/  IMAD R15, R5, 0x4, R27 ;  /* 0x00000004050f7824 */ /* 0x000fe200078e021b */
[----:B------:R-:W-:Y:S01]  /*0a00*/  LEA.HI.X.SX32 R23, R29, R6, 0x1, P2 ;  /* 0x000000061d177211 */ /* 0x000fe200010f0eff */
[----:B------:R-:W5:Y:S01]  /*0a10*/  LDG.E.U16 R41, desc[UR30][R16.64] ;  /* 0x0000001e10297981 */ /* 0x000f62000c1e1500 */
[-C--:B------:R-:W-:Y:S01]  /*0a20*/  LEA R18, P0, R27, R8.reuse, 0x1 ;  /* 0x000000081b127211 */ /* 0x080fe200078008ff */
[----:B------:R-:W-:Y:S01]  /*0a30*/  IMAD R29, R5, 0x4, R15 ;  /* 0x00000004051d7824 */ /* 0x000fe200078e020f */
[----:B------:R-:W-:Y:S01]  /*0a40*/  LEA R26, P2, R15, R8, 0x1 ;  /* 0x000000080f1a7211 */ /* 0x000fe200078408ff */
[----:B------:R0:W5:Y:S01]  /*0a50*/  LDG.E.U16 R31, desc[UR30][R22.64] ;  /* 0x0000001e161f7981 */ /* 0x000162000c1e1500 */
[-C--:B------:R-:W-:Y:S02]  /*0a60*/  LEA.HI.X.SX32 R19, R27, R6.reuse, 0x1, P0 ;  /* 0x000000061b137211 */ /* 0x080fe400000f0eff */
[----:B------:R-:W-:Y:S01]  /*0a70*/  LEA.HI.X.SX32 R27, R15, R6, 0x1, P2 ;  /* 0x000000060f1b7211 */ /* 0x000fe200010f0eff */
[----:B------:R-:W-:Y:S01]  /*0a80*/  IMAD R15, R5, 0x4, R29 ;  /* 0x00000004050f7824 */ /* 0x000fe200078e021d */
[C---:B----4-:R-:W-:Y:S01]  /*0a90*/  LEA R20, P0, R29.reuse, R8, 0x1 ;  /* 0x000000081d147211 */ /* 0x050fe200078008ff */
[----:B------:R4:W5:Y:S03]  /*0aa0*/  LDG.E.U16 R42, desc[UR30][R18.64] ;  /* 0x0000001e122a7981 */ /* 0x000966000c1e1500 */
[----:B------:R-:W-:Y:S01]  /*0ab0*/  LEA.HI.X.SX32 R21, R29, R6, 0x1, P0 ;  /* 0x000000061d157211 */ /* 0x000fe200000f0eff */
[----:B-1----:R-:W-:Y:S01]  /*0ac0*/  IMAD R25, R5, 0x4, R15 ;  /* 0x0000000405197824 */ /* 0x002fe200078e020f */
[C---:B0-----:R-:W-:Y:S01]  /*0ad0*/  LEA R22, P0, R15.reuse, R8, 0x1 ;  /* 0x000000080f167211 */ /* 0x041fe200078008ff */
[----:B------:R0:W5:Y:S03]  /*0ae0*/  LDG.E.U16 R43, desc[UR30][R26.64] ;  /* 0x0000001e1a2b7981 */ /* 0x000166000c1e1500 */
[----:B------:R-:W-:Y:S01]  /*0af0*/  LEA.HI.X.SX32 R23, R15, R6, 0x1, P0 ;  /* 0x000000060f177211 */ /* 0x000fe200000f0eff */
[----:B------:R-:W-:Y:S01]  /*0b00*/  IMAD R15, R5, 0x4, R25 ;  /* 0x00000004050f7824 */ /* 0x000fe200078e0219 */
[-C--:B------:R-:W-:Y:S01]  /*0b10*/  LEA R16, P0, R25, R8.reuse, 0x1 ;  /* 0x0000000819107211 */ /* 0x080fe200078008ff */
[----:B------:R1:W5:Y:S03]  /*0b20*/  LDG.E.U16 R44, desc[UR30][R20.64] ;  /* 0x0000001e142c7981 */ /* 0x000366000c1e1500 */
[----:B------:R-:W-:Y:S01]  /*0b30*/  LEA R24, P2, R15, R8, 0x1 ;  /* 0x000000080f187211 */ /* 0x000fe200078408ff */
[----:B------:R0:W5:Y:S01]  /*0b40*/  LDG.E.U16 R45, desc[UR30][R22.64] ;  /* 0x0000001e162d7981 */ /* 0x000162000c1e1500 */
[----:B------:R-:W-:-:S02]  /*0b50*/  LEA R29, R5, R15, 0x2 ;  /* 0x0000000f051d7211 */ /* 0x000fc400078e10ff */
[-C--:B------:R-:W-:Y:S02]  /*0b60*/  LEA.HI.X.SX32 R17, R25, R6.reuse, 0x1, P0 ;  /* 0x0000000619117211 */ /* 0x080fe400000f0eff */
[----:B------:R-:W-:Y:S01]  /*0b70*/  LEA.HI.X.SX32 R25, R15, R6, 0x1, P2 ;  /* 0x000000060f197211 */ /* 0x000fe200010f0eff */
[----:B------:R-:W-:Y:S01]  /*0b80*/  IMAD R15, R5, 0x4, R29 ;  /* 0x00000004050f7824 */ /* 0x000fe200078e021d */
[----:B----4-:R-:W-:Y:S01]  /*0b90*/  LEA R18, P0, R29, R8, 0x1 ;  /* 0x000000081d127211 */ /* 0x010fe200078008ff */
[----:B------:R4:W5:Y:S02]  /*0ba0*/  LDG.E.U16 R46, desc[UR30][R16.64] ;  /* 0x0000001e102e7981 */ /* 0x000964000c1e1500 */
[----:B0-----:R-:W-:Y:S01]  /*0bb0*/  IMAD R27, R5, 0x4, R15 ;  /* 0x00000004051b7824 */ /* 0x001fe200078e020f */
[----:B------:R-:W-:Y:S01]  /*0bc0*/  LEA.HI.X.SX32 R19, R29, R6, 0x1, P0 ;  /* 0x000000061d137211 */ /* 0x000fe200000f0eff */
[----:B------:R-:W-:Y:S01]  /*0bd0*/  IMAD R60, R60, UR25, RZ ;  /* 0x000000193c3c7c24 */ /* 0x000fe2000f8e02ff */
[----:B-1----:R-:W-:Y:S01]  /*0be0*/  LEA R20, P0, R15, R8, 0x1 ;  /* 0x000000080f147211 */ /* 0x002fe200078008ff */
[----:B------:R-:W-:Y:S01]  /*0bf0*/  IMAD R29, R5, 0x4, R27 ;  /* 0x00000004051d7824 */ /* 0x000fe200078e021b */
[----:B------:R-:W-:Y:S01]  /*0c00*/  LOP3.LUT R48, R0, 0xc0, RZ, 0xc0, !PT ;  /* 0x000000c000307812 */ /* 0x000fe200078ec0ff */
[----:B------:R0:W5:Y:S01]  /*0c10*/  LDG.E.U16 R18, desc[UR30][R18.64] ;  /* 0x0000001e12127981 */ /* 0x000162000c1e1500 */
[----:B------:R-:W-:Y:S01]  /*0c20*/  LEA.HI.X.SX32 R21, R15, R6, 0x1, P0 ;  /* 0x000000060f157211 */ /* 0x000fe200000f0eff */
[----:B------:R-:W-:Y:S01]  /*0c30*/  IMAD R5, R5, 0x4, R29 ;  /* 0x0000000405057824 */ /* 0x000fe200078e021d */
[-C--:B------:R-:W-:Y:S01]  /*0c40*/  LEA R22, P0, R27, R8.reuse, 0x1 ;  /* 0x000000081b167211 */ /* 0x080fe200078008ff */
[----:B------:R-:W5:Y:S01]  /*0c50*/  LDG.E.U16 R24, desc[UR30][R24.64] ;  /* 0x0000001e18187981 */ /* 0x000f62000c1e1500 */
[----:B------:R-:W-:-:S02]  /*0c60*/  LEA R26, P2, R29, R8, 0x1 ;  /* 0x000000081d1a7211 */ /* 0x000fc400078408ff */
[----:B------:R-:W-:Y:S01]  /*0c70*/  LEA.HI.X.SX32 R23, R27, R6, 0x1, P0 ;  /* 0x000000061b177211 */ /* 0x000fe200000f0eff */
[----:B------:R-:W5:Y:S01]  /*0c80*/  LDG.E.U16 R20, desc[UR30][R20.64] ;  /* 0x0000001e14147981 */ /* 0x000f62000c1e1500 */
[----:B----4-:R-:W-:Y:S02]  /*0c90*/  LEA R16, P0, R5, R8, 0x1 ;  /* 0x0000000805107211 */ /* 0x010fe400078008ff */
[-C--:B------:R-:W-:Y:S01]  /*0ca0*/  LEA.HI.X.SX32 R27, R29, R6.reuse, 0x1, P2 ;  /* 0x000000061d1b7211 */ /* 0x080fe200010f0eff */
[----:B------:R-:W5:Y:S01]  /*0cb0*/  LDG.E.U16 R22, desc[UR30][R22.64] ;  /* 0x0000001e16167981 */ /* 0x000f62000c1e1500 */
[----:B------:R-:W-:Y:S02]  /*0cc0*/  LEA.HI.X.SX32 R17, R5, R6, 0x1, P0 ;  /* 0x0000000605117211 */ /* 0x000fe400000f0eff */
[----:B------:R-:W-:Y:S01]  /*0cd0*/  SHF.R.U32.HI R6, RZ, 0x5, R0 ;  /* 0x00000005ff067819 */ /* 0x000fe20000011600 */
[----:B------:R-:W5:Y:S01]  /*0ce0*/  LDG.E.U16 R26, desc[UR30][R26.64] ;  /* 0x0000001e1a1a7981 */ /* 0x000f62000c1e1500 */
[----:B------:R-:W-:-:S02]  /*0cf0*/  LOP3.LUT R5, R0, 0x7f, RZ, 0xc0, !PT ;  /* 0x0000007f00057812 */ /* 0x000fc400078ec0ff */
[----:B------:R-:W-:Y:S01]  /*0d00*/  R2UR UR15, R6 ;  /* 0x00000000060f72ca */ /* 0x000fe200000e0000 */
[----:B------:R1:W5:Y:S02]  /*0d10*/  LDG.E.U16 R16, desc[UR30][R16.64] ;  /* 0x0000001e10107981 */ /* 0x000364000c1e1500 */
[----:B------:R-:W-:Y:S01]  /*0d20*/  IMAD R6, R5, UR4, RZ ;  /* 0x0000000405067c24 */ /* 0x000fe2000f8e02ff */
[----:B0-----:R-:W-:Y:S02]  /*0d30*/  LOP3.LUT R19, R0, 0xff, RZ, 0xc0, !PT ;  /* 0x000000ff00137812 */ /* 0x001fe400078ec0ff */
[----:B------:R-:W-:Y:S01]  /*0d40*/  SHF.L.U32 R5, R60, 0x1, RZ ;  /* 0x000000013c057819 */ /* 0x000fe200000006ff */
[C---:B------:R-:W-:Y:S01]  /*0d50*/  IMAD.SHL.U32 R8, R6.reuse, 0x2, RZ ;  /* 0x0000000206087824 */ /* 0x040fe200078e00ff */
[----:B------:R-:W-:Y:S01]  /*0d60*/  SHF.R.U32.HI R48, RZ, 0x2, R48 ;  /* 0x00000002ff307819 */ /* 0x000fe20000011630 */
[----:B------:R-:W-:Y:S02]  /*0d70*/  IMAD.SHL.U32 R15, R19, 0x2, RZ ;  /* 0x00000002130f7824 */ /* 0x000fe400078e00ff */
[----:B------:R-:W-:Y:S01]  /*0d80*/  IMAD.HI R6, R6, 0x2, RZ ;  /* 0x0000000206067827 */ /* 0x000fe200078e02ff */
[----:B--2---:R-:W-:-:S03]  /*0d90*/  IADD3 R63, P0, P2, R8, R50, R5 ;  /* 0x00000032083f7210 */ /* 0x004fc60007a1e005 */
[----:B------:R-:W-:Y:S01]  /*0da0*/  IMAD.HI R60, R60, 0x2, RZ ;  /* 0x000000023c3c7827 */ /* 0x000fe200078e02ff */
[----:B---3--:R-:W-:Y:S02]  /*0db0*/  R2UR UR29, R39 ;  /* 0x00000000271d72ca */ /* 0x008fe400000e0000 */
[----:B------:R-:W-:Y:S02]  /*0dc0*/  LOP3.LUT R15, R15, R48, RZ, 0x3c, !PT ;  /* 0x000000300f0f7212 */ /* 0x000fe400078e3cff */
[----:B-1----:R-:W-:Y:S01]  /*0dd0*/  IADD3.X R17, PT, PT, R6, R51, R60, P0, P2 ;  /* 0x0000003306117210 */ /* 0x002fe200007e443c */
[----:B------:R-:W-:Y:S10]  /*0de0*/  @P1 BRA `(.L_x_5) ;  /* 0x0000000000181947 */ /* 0x000ff40003800000 */
[----:B------:R-:W-:Y:S01]  /*0df0*/  ELECT P0, URZ, PT ;  /* 0x0000000000ff782f */ /* 0x000fe20003800000 */
[----:B------:R-:W-:Y:S01]  /*0e00*/  IMAD.MOV.U32 R5, RZ, RZ, 0x1 ;  /* 0x00000001ff057424 */ /* 0x000fe200078e00ff */
[----:B------:R-:W-:Y:S01]  /*0e10*/  UMOV UR4, 0x40 ;  /* 0x0000004000047882 */ /* 0x000fe20000000000 */
[----:B------:R-:W-:Y:S01]  /*0e20*/  UVIRTCOUNT.DEALLOC.SMPOOL 0x80 ;  /* 0x000000800000784c */ /* 0x000fe20000000000 */
[----:B------:R-:W-:-:S09]  /*0e30*/  ULEA UR4, UR6, UR4, 0x18 ;  /* 0x0000000406047291 */ /* 0x000fd2000f8ec0ff */
[----:B------:R0:W-:Y:S03]  /*0e40*/  @P0 STS.U8 [UR4], R5 ;  /* 0x00000005ff000988 */ /* 0x0001e60008000004 */
.L_x_5:
[----:B------:R-:W-:Y:S01]  /*0e50*/  USHF.L.U32 UR26, UR15, 0x15, URZ ;  /* 0x000000150f1a7899 */ /* 0x000fe200080006ff */
[----:B-----5:R1:W-:Y:S01]  /*0e60*/  STS.U16 [R15+UR24], R3 ;  /* 0x000000030f007988 */ /* 0x0203e20008000418 */
[----:B------:R-:W-:Y:S01]  /*0e70*/  ULOP3.LUT UR13, UR15, 0x4, URZ, 0xc0, !UPT ;  /* 0x000000040f0d7892 */ /* 0x000fe2000f8ec0ff */
[----:B------:R-:W-:Y:S01]  /*0e80*/  LOP3.LUT P2, RZ, R0, 0xff, RZ, 0xc0, !PT ;  /* 0x000000ff00ff7812 */ /* 0x000fe2000784c0ff */
[----:B------:R-:W-:Y:S01]  /*0e90*/  ULOP3.LUT UR26, UR26, 0x600000, URZ, 0xc0, !UPT ;  /* 0x006000001a1a7892 */ /* 0x000fe2000f8ec0ff */
[----:B------:R2:W-:Y:S01]  /*0ea0*/  STS.U16 [R15+UR24+0x400], R4 ;  /* 0x000400040f007988 */ /* 0x0005e20008000418 */
[----:B------:R-:W-:Y:S01]  /*0eb0*/  UMOV UR6, 0x1 ;  /* 0x0000000100067882 */ /* 0x000fe20000000000 */
[----:B------:R-:W3:Y:S01]  /*0ec0*/  LDCU UR27, c[0x0][0x3f0] ;  /* 0x00007e00ff1b77ac */ /* 0x000ee20008000800 */
[----:B0-----:R-:W-:Y:S01]  /*0ed0*/  PRMT R5, RZ, 0x7610, R5 ;  /* 0x00007610ff057816 */ /* 0x001fe20000000005 */
[----:B------:R-:W-:Y:S01]  /*0ee0*/  STS.U16 [R15+UR24+0x800], R10 ;  /* 0x0008000a0f007988 */ /* 0x000fe20008000418 */
[----:B------:R-:W-:Y:S01]  /*0ef0*/  UIADD3 UR22, UPT, UPT, UR29, UR26, URZ ;  /* 0x0000001a1d167290 */ /* 0x000fe2000fffe0ff */
[----:B-1----:R-:W-:-:S02]  /*0f00*/  LOP3.LUT R3, R15, 0x40, RZ, 0x3c, !PT ;  /* 0x000000400f037812 */ /* 0x002fc400078e3cff */
[----:B------:R0:W-:Y:S01]  /*0f10*/  STS.U16 [R15+UR24+0xc00], R12 ;  /* 0x000c000c0f007988 */ /* 0x0001e20008000418 */
[----:B------:R-:W-:Y:S01]  /*0f20*/  UIADD3 UR23, UPT, UPT, UR24, 0x7000, URZ ;  /* 0x0000700018177890 */ /* 0x000fe2000fffe0ff */
[----:B--2---:R-:W-:Y:S01]  /*0f30*/  SHF.R.U32.HI R4, RZ, 0x7, R0 ;  /* 0x00000007ff047819 */ /* 0x004fe20000011600 */
[----:B------:R-:W-:Y:S01]  /*0f40*/  ULEA UR22, UR13, UR22, 0x4 ;  /* 0x000000160d167291 */ /* 0x000fe2000f8e20ff */
[----:B------:R1:W-:Y:S01]  /*0f50*/  STS.U16 [R15+UR24+0x1000], R14 ;  /* 0x0010000e0f007988 */ /* 0x0003e20008000418 */
[----:B------:R-:W-:Y:S01]  /*0f60*/  VOTEU.ALL UP1, P2 ;  /* 0x0000000000ff7886 */ /* 0x000fe20001020000 */
[----:B------:R-:W-:Y:S01]  /*0f70*/  SGXT.U32 R4, R4, 0x1 ;  /* 0x000000010404781a */ /* 0x000fe20000000000 */
[----:B------:R-:W-:Y:S01]  /*0f80*/  VOTEU.ALL UP2, P2 ;  /* 0x0000000000ff7886 */ /* 0x000fe20001040000 */
[----:B------:R-:W-:Y:S02]  /*0f90*/  STS.U16 [R15+UR24+0x1400], R30 ;  /* 0x0014001e0f007988 */ /* 0x000fe40008000418 */
[----:B------:R-:W-:-:S04]  /*0fa0*/  @!UP1 UIADD3 UR4, UPT, UPT, -UR6, 0x100000, URZ ;  /* 0x0010000006049890 */ /* 0x000fc8000fffe1ff */
[----:B------:R-:W-:Y:S02]  /*0fb0*/  @!UP1 USHF.L.U32 UR5, UR4, 0xb, URZ ;  /* 0x0000000b04059899 */ /* 0x000fe400080006ff */
[----:B------:R-:W-:Y:S01]  /*0fc0*/  @!UP1 USHF.L.U32 UR4, UR4, 0x1, URZ ;  /* 0x0000000104049899 */ /* 0x000fe200080006ff */
[----:B------:R-:W-:Y:S01]  /*0fd0*/  IMAD R4, R4, R61, RZ ;  /* 0x0000003d04047224 */ /* 0x000fe200078e02ff */
[----:B------:R-:W-:Y:S01]  /*0fe0*/  STS.U16 [R15+UR24+0x1800], R33 ;  /* 0x001800210f007988 */ /* 0x000fe20008000418 */
[----:B---3--:R-:W-:Y:S01]  /*0ff0*/  UISETP.GT.AND UP0, UPT, UR27, URZ, UPT ;  /* 0x000000ff1b00728c */ /* 0x008fe2000bf04270 */
[----:B0-----:R-:W-:Y:S01]  /*1000*/  PRMT R12, RZ, 0x7610, R12 ;  /* 0x00007610ff0c7816 */ /* 0x001fe2000000000c */
[C---:B------:R-:W-:Y:S01]  /*1010*/  IMAD R6, R61.reuse, 0x2, R4 ;  /* 0x000000023d067824 */ /* 0x040fe200078e0204 */
[----:B------:R-:W-:Y:S01]  /*1020*/  STS.U16 [R15+UR24+0x1c00], R35 ;  /* 0x001c00230f007988 */ /* 0x000fe20008000418 */
[C---:B------:R-:W-:Y:S02]  /*1030*/  LEA R76, P0, R4.reuse, R63, 0x1 ;  /* 0x0000003f044c7211 */ /* 0x040fe400078008ff */
[----:B------:R-:W-:Y:S01]  /*1040*/  IMAD R8, R61, 0x2, R6 ;  /* 0x000000023d087824 */ /* 0x000fe200078e0206 */
[----:B------:R-:W-:Y:S01]  /*1050*/  STS.U16 [R15+UR24+0x2000], R37 ;  /* 0x002000250f007988 */ /* 0x000fe20008000418 */
[----:B------:R-:W-:-:S02]  /*1060*/  LEA.HI.X.SX32 R77, R4, R17, 0x1, P0 ;  /* 0x00000011044d7211 */ /* 0x000fc400000f0eff */
[C---:B------:R-:W-:Y:S01]  /*1070*/  IMAD R10, R61.reuse, 0x2, R8 ;  /* 0x000000023d0a7824 */ /* 0x040fe200078e0208 */
[----:B------:R-:W-:Y:S01]  /*1080*/  STS.U16 [R15+UR24+0x2400], R31 ;  /* 0x0024001f0f007988 */ /* 0x000fe20008000418 */
[-C--:B------:R-:W-:Y:S02]  /*1090*/  LEA R74, P4, R6, R63.reuse, 0x1 ;  /* 0x0000003f064a7211 */ /* 0x080fe400078808ff */
[----:B------:R-:W-:Y:S01]  /*10a0*/  LEA R72, P0, R8, R63, 0x1 ;  /* 0x0000003f08487211 */ /* 0x000fe200078008ff */
[----:B------:R-:W-:Y:S01]  /*10b0*/  STS.U16 [R15+UR24+0x2800], R41 ;  /* 0x002800290f007988 */ /* 0x000fe20008000418 */
[C---:B------:R-:W-:Y:S02]  /*10c0*/  LEA R4, R61.reuse, R10, 0x1 ;  /* 0x0000000a3d047211 */ /* 0x040fe400078e08ff */
[----:B------:R-:W-:Y:S01]  /*10d0*/  LEA.HI.X.SX32 R75, R6, R17, 0x1, P4 ;  /* 0x00000011064b7211 */ /* 0x000fe200020f0eff */
[----:B------:R-:W-:Y:S01]  /*10e0*/  STS.U16 [R15+UR24+0x2c00], R43 ;  /* 0x002c002b0f007988 */ /* 0x000fe20008000418 */
[----:B------:R-:W-:Y:S01]  /*10f0*/  LEA R68, P4, R4, R63, 0x1 ;  /* 0x0000003f04447211 */ /* 0x000fe200078808ff */
[C---:B------:R-:W-:Y:S01]  /*1100*/  IMAD R6, R61.reuse, 0x2, R4 ;  /* 0x000000023d067824 */ /* 0x040fe200078e0204 */
[-C--:B------:R-:W-:Y:S01]  /*1110*/  LEA.HI.X.SX32 R73, R8, R17.reuse, 0x1, P0 ;  /* 0x0000001108497211 */ /* 0x080fe200000f0eff */
[----:B------:R-:W-:Y:S01]  /*1120*/  STS.U16 [R15+UR24+0x3000], R45 ;  /* 0x0030002d0f007988 */ /* 0x000fe20008000418 */
[----:B------:R-:W-:Y:S01]  /*1130*/  PLOP3.LUT P3, PT, PT, PT, UP0, 0x80, 0x8 ;  /* 0x000000000008781c */ /* 0x000fe20003f6f008 */
[----:B------:R-:W-:Y:S01]  /*1140*/  IMAD R8, R61, 0x2, R6 ;  /* 0x000000023d087824 */ /* 0x000fe200078e0206 */
[----:B------:R-:W-:Y:S01]  /*1150*/  LEA.HI.X.SX32 R69, R4, R17, 0x1, P4 ;  /* 0x0000001104457211 */ /* 0x000fe200020f0eff */
[----:B------:R-:W-:Y:S01]  /*1160*/  STS.U16 [R15+UR24+0x3400], R24 ;  /* 0x003400180f007988 */ /* 0x000fe20008000418 */
[----:B------:R-:W-:-:S02]  /*1170*/  LEA R66, P4, R6, R63, 0x1 ;  /* 0x0000003f06427211 */ /* 0x000fc400078808ff */
[----:B------:R-:W-:Y:S01]  /*1180*/  LEA R70, P0, R10, R63, 0x1 ;  /* 0x0000003f0a467211 */ /* 0x000fe200078008ff */
[----:B------:R-:W-:Y:S01]  /*1190*/  STS.U16 [R15+UR24+0x3800], R20 ;  /* 0x003800140f007988 */ /* 0x000fe20008000418 */
[----:B------:R-:W-:Y:S02]  /*11a0*/  LEA.HI.X.SX32 R67, R6, R17, 0x1, P4 ;  /* 0x0000001106437211 */ /* 0x000fe400020f0eff */
[----:B------:R-:W-:Y:S01]  /*11b0*/  LEA R64, P4, R8, R63, 0x1 ;  /* 0x0000003f08407211 */ /* 0x000fe200078808ff */
[----:B------:R-:W-:Y:S01]  /*11c0*/  STS.U16 [R15+UR24+0x3c00], R26 ;  /* 0x003c001a0f007988 */ /* 0x000fe20008000418 */
[----:B-1----:R-:W-:-:S03]  /*11d0*/  PRMT R14, RZ, 0x7610, R14 ;  /* 0x00007610ff0e7816 */ /* 0x002fc6000000000e */
[----:B------:R-:W-:Y:S04]  /*11e0*/  STS.U16 [R3+UR24+0x200], R7 ;  /* 0x0002000703007988 */ /* 0x000fe80008000418 */
[----:B------:R0:W-:Y:S04]  /*11f0*/  STS.U16 [R3+UR24+0x600], R9 ;  /* 0x0006000903007988 */ /* 0x0001e80008000418 */
[----:B------:R1:W-:Y:S01]  /*1200*/  STS.U16 [R3+UR24+0xa00], R11 ;  /* 0x000a000b03007988 */ /* 0x0003e20008000418 */
[----:B------:R-:W-:Y:S01]  /*1210*/  STTM.16dp32bit_t0_t15.x32 tmem[UR22], RZ ;  /* 0x000000ff000079ed */ /* 0x000fe20008a80016 */
[----:B------:R-:W-:Y:S02]  /*1220*/  STTM.16dp32bit_t16_t31.x32 tmem[UR22+0x20], RZ ;  /* 0x000020ff000079ed */ /* 0x000fe40008aa0016 */
[----:B------:R-:W-:Y:S01]  /*1230*/  STS.U16 [R3+UR24+0xe00], R13 ;  /* 0x000e000d03007988 */ /* 0x000fe20008000418 */
[----:B0-----:R-:W-:-:S02]  /*1240*/  PRMT R9, RZ, 0x7610, R9 ;  /* 0x00007610ff097816 */ /* 0x001fc40000000009 */
[----:B------:R-:W-:Y:S01]  /*1250*/  PRMT R7, RZ, 0x7610, R7 ;  /* 0x00007610ff077816 */ /* 0x000fe20000000007 */
[----:B------:R-:W-:Y:S01]  /*1260*/  STS.U16 [R3+UR24+0x1200], R28 ;  /* 0x0012001c03007988 */ /* 0x000fe20008000418 */
[----:B-1----:R-:W-:-:S03]  /*1270*/  PRMT R11, RZ, 0x7610, R11 ;  /* 0x00007610ff0b7816 */ /* 0x002fc6000000000b */
[----:B------:R-:W-:Y:S04]  /*1280*/  STS.U16 [R3+UR24+0x1600], R32 ;  /* 0x0016002003007988 */ /* 0x000fe80008000418 */
        /* <DEDUP_REMOVED lines=9> */
[----:B------:R0:W-:Y:S01]  /*1320*/  STS.U16 [R3+UR24+0x3e00], R16 ;  /* 0x003e001003007988 */ /* 0x0001e20008000418 */
[----:B------:R-:W1:Y:S02]  /*1330*/  FENCE.VIEW.ASYNC.T ;  /* 0x00000000000073c6 */ /* 0x000e640000000200 */
[----:B-1----:R-:W-:Y:S01]  /*1340*/  BAR.SYNC.DEFER_BLOCKING 0x0 ;  /* 0x0000000000007b1d */ /* 0x002fe20000010000 */
[----:B0-----:R-:W-:-:S05]  /*1350*/  IMAD R3, R61, 0x2, R8 ;  /* 0x000000023d037824 */ /* 0x001fca00078e0208 */
[----:B------:R-:W0:Y:S02]  /*1360*/  FENCE.VIEW.ASYNC.S ;  /* 0x00000000000073c6 */ /* 0x000e240000000000 */
[----:B0-----:R0:W1:Y:S02]  /*1370*/  @!UP2 SYNCS.EXCH.64 URZ, [UR23], UR4 ;  /* 0x0000000417ffa5b2 */ /* 0x0010640008000100 */
[----:B-1----:R-:W-:Y:S01]  /*1380*/  BAR.SYNC.DEFER_BLOCKING 0x0 ;  /* 0x0000000000007b1d */ /* 0x002fe20000010000 */
[----:B------:R-:W-:Y:S02]  /*1390*/  LEA R62, P5, R3, R63, 0x1 ;  /* 0x0000003f033e7211 */ /* 0x000fe400078a08ff */
[----:B------:R-:W-:Y:S02]  /*13a0*/  LEA.HI.X.SX32 R65, R8, R17, 0x1, P4 ;  /* 0x0000001108417211 */ /* 0x000fe400020f0eff */
[----:B------:R-:W-:Y:S02]  /*13b0*/  PRMT R4, RZ, 0x7610, R4 ;  /* 0x00007610ff047816 */ /* 0x000fe40000000004 */
[----:B------:R-:W-:-:S02]  /*13c0*/  PRMT R6, RZ, 0x7610, R6 ;  /* 0x00007610ff067816 */ /* 0x000fc40000000006 */
[-C--:B------:R-:W-:Y:S02]  /*13d0*/  LEA.HI.X.SX32 R71, R10, R17.reuse, 0x1, P0 ;  /* 0x000000110a477211 */ /* 0x080fe400000f0eff */
[----:B------:R-:W-:Y:S01]  /*13e0*/  LEA.HI.X.SX32 R63, R3, R17, 0x1, P5 ;  /* 0x00000011033f7211 */ /* 0x000fe200028f0eff */
[----:B------:R-:W2:Y:S04]  /*13f0*/  @P3 LDG.E.U16 R5, desc[UR30][R76.64] ;  /* 0x0000001e4c053981 */ /* 0x000ea8000c1e1500 */
[----:B------:R-:W3:Y:S04]  /*1400*/  @P3 LDG.E.U16 R9, desc[UR30][R68.64] ;  /* 0x0000001e44093981 */ /* 0x000ee8000c1e1500 */
[----:B------:R-:W4:Y:S04]  /*1410*/  @P3 LDG.E.U16 R12, desc[UR30][R74.64] ;  /* 0x0000001e4a0c3981 */ /* 0x000f28000c1e1500 */
[----:B------:R-:W4:Y:S04]  /*1420*/  @P3 LDG.E.U16 R14, desc[UR30][R66.64] ;  /* 0x0000001e420e3981 */ /* 0x000f28000c1e1500 */
[----:B------:R-:W4:Y:S04]  /*1430*/  @P3 LDG.E.U16 R7, desc[UR30][R72.64] ;  /* 0x0000001e48073981 */ /* 0x000f28000c1e1500 */
[----:B------:R-:W4:Y:S04]  /*1440*/  @P3 LDG.E.U16 R11, desc[UR30][R64.64] ;  /* 0x0000001e400b3981 */ /* 0x000f28000c1e1500 */
[----:B------:R-:W4:Y:S04]  /*1450*/  @P3 LDG.E.U16 R4, desc[UR30][R70.64] ;  /* 0x0000001e46043981 */ /* 0x000f28000c1e1500 */
[----:B------:R-:W4:Y:S01]  /*1460*/  @P3 LDG.E.U16 R6, desc[UR30][R62.64] ;  /* 0x0000001e3e063981 */ /* 0x000f22000c1e1500 */
[----:B------:R-:W-:Y:S01]  /*1470*/  LOP3.LUT R3, R0, 0x3f, RZ, 0xc0, !PT ;  /* 0x0000003f00037812 */ /* 0x000fe200078ec0ff */
[----:B------:R-:W-:Y:S01]  /*1480*/  VOTEU.ALL UP3, P2 ;  /* 0x0000000000ff7886 */ /* 0x000fe20001060000 */
[----:B------:R-:W-:Y:S01]  /*1490*/  SHF.R.S32.HI R8, RZ, 0x7, R0 ;  /* 0x00000007ff087819 */ /* 0x000fe20000011400 */
[----:B------:R-:W-:-:S02]  /*14a0*/  UISETP.EQ.U32.AND UP2, UPT, UR15, URZ, UP0 ;  /* 0x000000ff0f00728c */ /* 0x000fc40008742070 */
[----:B0-----:R-:W-:-:S04]  /*14b0*/  @!UP1 UIADD3 UR4, UPT, UPT, -UR6, 0x100000, URZ ;  /* 0x0010000006049890 */ /* 0x001fc8000fffe1ff */
[----:B------:R-:W-:Y:S02]  /*14c0*/  @!UP1 USHF.L.U32 UR5, UR4, 0xb, URZ ;  /* 0x0000000b04059899 */ /* 0x000fe400080006ff */
[----:B------:R-:W-:Y:S01]  /*14d0*/  @!UP1 USHF.L.U32 UR4, UR4, 0x1, URZ ;  /* 0x0000000104049899 */ /* 0x000fe200080006ff */
[----:B------:R-:W-:Y:S01]  /*14e0*/  IMAD.SHL.U32 R3, R3, 0x2, RZ ;  /* 0x0000000203037824 */ /* 0x000fe200078e00ff */
[----:B------:R-:W-:Y:S01]  /*14f0*/  SGXT R8, R8, 0x1 ;  /* 0x000000010808781a */ /* 0x000fe20000000200 */
[----:B------:R-:W-:Y:S01]  /*1500*/  UIADD3 UR21, UPT, UPT, UR29, 0x100000, URZ ;  /* 0x001000001d157890 */ /* 0x000fe2000fffe0ff */
[----:B------:R-:W-:Y:S01]  /*1510*/  LOP3.LUT R10, R0, 0x40, RZ, 0xc0, !PT ;  /* 0x00000040000a7812 */ /* 0x000fe200078ec0ff */
[----:B------:R-:W-:Y:S01]  /*1520*/  UIADD3 UR12, UPT, UPT, UR24, 0x5000, URZ ;  /* 0x00005000180c7890 */ /* 0x000fe2000fffe0ff */
[----:B------:R-:W-:Y:S01]  /*1530*/  LOP3.LUT R3, R3, 0x90, R8, 0x78, !PT ;  /* 0x0000009003037812 */ /* 0x000fe200078e7808 */
[----:B------:R-:W-:Y:S02]  /*1540*/  UIADD3 UR20, UPT, UPT, UR26, UR21, URZ ;  /* 0x000000151a147290 */ /* 0x000fe4000fffe0ff */
[----:B------:R-:W-:-:S04]  /*1550*/  @!UP1 UIADD3 UR6, UPT, UPT, -UR6, 0x100000, URZ ;  /* 0x0010000006069890 */ /* 0x000fc8000fffe1ff */
[----:B------:R-:W-:Y:S02]  /*1560*/  @!UP1 USHF.L.U32 UR7, UR6, 0xb, URZ ;  /* 0x0000000b06079899 */ /* 0x000fe400080006ff */
[----:B------:R-:W-:Y:S01]  /*1570*/  @!UP1 USHF.L.U32 UR6, UR6, 0x1, URZ ;  /* 0x0000000106069899 */ /* 0x000fe200080006ff */
[----:B------:R-:W-:Y:S01]  /*1580*/  LEA R42, R10, R3, 0x5 ;  /* 0x000000030a2a7211 */ /* 0x000fe200078e28ff */
[----:B------:R-:W-:Y:S01]  /*1590*/  ULEA UR20, UR13, UR20, 0x1 ;  /* 0x000000140d147291 */ /* 0x000fe2000f8e08ff */
[----:B------:R0:W1:Y:S01]  /*15a0*/  @!UP3 SYNCS.EXCH.64 URZ, [UR24+0x7008], UR4 ;  /* 0x0070080418ffb5b2 */ /* 0x0000620008000100 */
[----:B------:R-:W-:Y:S01]  /*15b0*/  VOTEU.ALL UP3, P2 ;  /* 0x0000000000ff7886 */ /* 0x000fe20001060000 */
[C---:B------:R-:W-:Y:S02]  /*15c0*/  LOP3.LUT R41, R42.reuse, 0x20, RZ, 0x3c, !PT ;  /* 0x000000202a297812 */ /* 0x040fe400078e3cff */
[C---:B------:R-:W-:Y:S02]  /*15d0*/  LOP3.LUT R40, R42.reuse, 0x40, RZ, 0x3c, !PT ;  /* 0x000000402a287812 */ /* 0x040fe400078e3cff */
[----:B------:R-:W-:Y:S01]  /*15e0*/  LOP3.LUT R39, R42, 0x60, RZ, 0x3c, !PT ;  /* 0x000000602a277812 */ /* 0x000fe200078e3cff */
[----:B0-----:R-:W-:Y:S01]  /*15f0*/  @!UP2 UIADD3 UR5, UPT, UPT, UR24, 0x4000, URZ ;  /* 0x000040001805a890 */ /* 0x001fe2000fffe0ff */
[----:B------:R-:W-:-:S03]  /*1600*/  UMOV UR4, URZ ;  /* 0x000000ff00047c82 */ /* 0x000fc60008000000 */
[----:B------:R-:W-:-:S04]  /*1610*/  @!UP2 USHF.R.U32.HI UR5, URZ, 0x4, UR5 ;  /* 0x00000004ff05a899 */ /* 0x000fc80008011605 */
[----:B------:R-:W-:Y:S01]  /*1620*/  @!UP2 USGXT.U32 UR14, UR5, 0xe ;  /* 0x0000000e050ea89a */ /* 0x000fe20008000000 */
[----:B--2---:R0:W-:Y:S04]  /*1630*/  STS.U16 [R42+UR24+0x4000], R5 ;  /* 0x004000052a007988 */ /* 0x0041e80008000418 */
[----:B---3--:R0:W-:Y:S04]  /*1640*/  STS.U16 [R42+UR24+0x4400], R9 ;  /* 0x004400092a007988 */ /* 0x0081e80008000418 */
[----:B----4-:R0:W-:Y:S04]  /*1650*/  STS.U16 [R41+UR24+0x4100], R12 ;  /* 0x0041000c29007988 */ /* 0x0101e80008000418 */
[----:B------:R0:W-:Y:S04]  /*1660*/  STS.U16 [R41+UR24+0x4500], R14 ;  /* 0x0045000e29007988 */ /* 0x0001e80008000418 */
[----:B------:R0:W-:Y:S04]  /*1670*/  STS.U16 [R40+UR24+0x4200], R7 ;  /* 0x0042000728007988 */ /* 0x0001e80008000418 */
[----:B------:R0:W-:Y:S04]  /*1680*/  STS.U16 [R40+UR24+0x4600], R11 ;  /* 0x0046000b28007988 */ /* 0x0001e80008000418 */
[----:B------:R0:W-:Y:S04]  /*1690*/  STS.U16 [R39+UR24+0x4300], R4 ;  /* 0x0043000427007988 */ /* 0x0001e80008000418 */
[----:B------:R0:W-:Y:S01]  /*16a0*/  STS.U16 [R39+UR24+0x4700], R6 ;  /* 0x0047000627007988 */ /* 0x0001e20008000418 */
[----:B-1----:R1:W-:Y:S06]  /*16b0*/  MEMBAR.ALL.CTA ;  /* 0x0000000000007992 */ /* 0x0023ec0000008000 */
[----:B-1----:R-:W-:Y:S04]  /*16c0*/  FENCE.VIEW.ASYNC.S ;  /* 0x00000000000073c6 */ /* 0x002fe80000000000 */
[----:B------:R-:W1:Y:S02]  /*16d0*/  FENCE.VIEW.ASYNC.S ;  /* 0x00000000000073c6 */ /* 0x000e640000000000 */
[----:B-1----:R0:W1:Y:S02]  /*16e0*/  @!UP3 SYNCS.EXCH.64 URZ, [UR24+0x5000], UR6 ;  /* 0x0050000618ffb5b2 */ /* 0x0020640008000100 */
[----:B-1----:R-:W-:Y:S06]  /*16f0*/  BAR.SYNC.DEFER_BLOCKING 0x0 ;  /* 0x0000000000007b1d */ /* 0x002fec0000010000 */
[----:B0-----:R-:W-:Y:S05]  /*1700*/  BRA.U !UP2, `(.L_x_6) ;  /* 0x000000010af07547 */ /* 0x001fea000b800000 */
[----:B------:R-:W-:Y:S02]  /*1710*/  UIADD3 UR6, UPT, UPT, UR24, 0x4000, URZ ;  /* 0x0000400018067890 */ /* 0x000fe4000fffe0ff */
[----:B------:R-:W-:Y:S02]  /*1720*/  USHF.R.U32.HI UR10, URZ, 0x4, UR24 ;  /* 0x00000004ff0a7899 */ /* 0x000fe40008011618 */
[----:B------:R-:W-:Y:S02]  /*1730*/  USHF.R.U32.HI UR6, URZ, 0x4, UR6 ;  /* 0x00000004ff067899 */ /* 0x000fe40008011606 */
[----:B------:R-:W-:Y:S02]  /*1740*/  USGXT.U32 UR10, UR10, 0xe ;  /* 0x0000000e0a0a789a */ /* 0x000fe40008000000 */
[----:B------:R-:W-:Y:S02]  /*1750*/  USGXT.U32 UR14, UR6, 0xe ;  /* 0x0000000e060e789a */ /* 0x000fe40008000000 */
[----:B------:R-:W-:Y:S01]  /*1760*/  UIADD3 UR42, UP3, UPT, UR10, 0x80, URZ ;  /* 0x000000800a2a7890 */ /* 0x000fe2000ff7e0ff */
[----:B------:R-:W-:Y:S01]  /*1770*/  UMOV UR5, URZ ;  /* 0x000000ff00057c82 */ /* 0x000fe20008000000 */
[----:B------:R-:W-:-:S02]  /*1780*/  UIADD3 UR44, UP4, UPT, UR14, 0x2, URZ ;  /* 0x000000020e2c7890 */ /* 0x000fc4000ff9e0ff */
[----:B------:R-:W-:Y:S02]  /*1790*/  UIADD3 UR46, UP6, UPT, UR14, 0x4, URZ ;  /* 0x000000040e2e7890 */ /* 0x000fe4000ffde0ff */
[----:B------:R-:W-:Y:S02]  /*17a0*/  UIADD3.X UR43, UPT, UPT, UR5, 0x40004040, URZ, UP3, !UPT ;  /* 0x40004040052b7890 */ /* 0x000fe40009ffe4ff */
[----:B------:R-:W-:Y:S02]  /*17b0*/  UIADD3 UR48, UP5, UPT, UR14, 0x6, URZ ;  /* 0x000000060e307890 */ /* 0x000fe4000ffbe0ff */
[----:B------:R-:W-:Y:S02]  /*17c0*/  UIADD3 UR50, UP3, UPT, UR14, 0x80, URZ ;  /* 0x000000800e327890 */ /* 0x000fe4000ff7e0ff */
[----:B------:R-:W-:Y:S02]  /*17d0*/  UIADD3.X UR45, UPT, UPT, UR4, 0x40004040, URZ, UP4, !UPT ;  /* 0x40004040042d7890 */ /* 0x000fe4000a7fe4ff */
[----:B------:R-:W-:-:S02]  /*17e0*/  UIADD3 UR52, UP4, UPT, UR14, 0x82, URZ ;  /* 0x000000820e347890 */ /* 0x000fc4000ff9e0ff */
[----:B------:R-:W-:Y:S02]  /*17f0*/  UIADD3.X UR47, UPT, UPT, UR4, 0x40004040, URZ, UP6, !UPT ;  /* 0x40004040042f7890 */ /* 0x000fe4000b7fe4ff */
[----:B------:R-:W-:Y:S02]  /*1800*/  UIADD3 UR54, UP6, UPT, UR14, 0x84, URZ ;  /* 0x000000840e367890 */ /* 0x000fe4000ffde0ff */
[----:B------:R-:W-:Y:S02]  /*1810*/  UIADD3.X UR49, UPT, UPT, UR4, 0x40004040, URZ, UP5, !UPT ;  /* 0x4000404004317890 */ /* 0x000fe4000affe4ff */
[----:B------:R-:W-:Y:S02]  /*1820*/  UIADD3.64 UR58, UPT, UPT, UR42, 0x80, URZ ;  /* 0x000000802a3a7897 */ /* 0x000fe4000fffe0ff */
[----:B------:R-:W-:Y:S02]  /*1830*/  UIADD3 UR56, UP5, UPT, UR14, 0x86, URZ ;  /* 0x000000860e387890 */ /* 0x000fe4000ffbe0ff */
[----:B------:R-:W-:Y:S01]  /*1840*/  UIADD3.64 UR60, UPT, UPT, UR42, 0x100, URZ ;  /* 0x000001002a3c7897 */ /* 0x000fe2000fffe0ff */
[----:B------:R-:W-:Y:S01]  /*1850*/  UMOV UR6, UR12 ;  /* 0x0000000c00067c82 */ /* 0x000fe20008000000 */
[----:B------:R-:W-:Y:S01]  /*1860*/  UMOV UR7, URZ ;  /* 0x000000ff00077c82 */ /* 0x000fe20008000000 */
[----:B------:R-:W-:-:S02]  /*1870*/  UIADD3.X UR51, UPT, UPT, UR4, 0x40004040, URZ, UP3, !UPT ;  /* 0x4000404004337890 */ /* 0x000fc40009ffe4ff */
[----:B------:R-:W-:Y:S02]  /*1880*/  UIADD3.64 UR62, UPT, UPT, UR42, 0x180, URZ ;  /* 0x000001802a3e7897 */ /* 0x000fe4000fffe0ff */
[----:B------:R-:W-:Y:S02]  /*1890*/  UIADD3.X UR53, UPT, UPT, UR4, 0x40004040, URZ, UP4, !UPT ;  /* 0x4000404004357890 */ /* 0x000fe4000a7fe4ff */
[----:B------:R-:W-:Y:S01]  /*18a0*/  UIADD3.64 UR64, UPT, UPT, UR42, 0x200, URZ ;  /* 0x000002002a407897 */ /* 0x000fe2000fffe0ff */
[----:B------:R-:W-:Y:S01]  /*18b0*/  UMOV UR28, UR6 ;  /* 0x00000006001c7c82 */ /* 0x000fe20008000000 */
[----:B------:R-:W-:Y:S02]  /*18c0*/  UIADD3.X UR55, UPT, UPT, UR4, 0x40004040, URZ, UP6, !UPT ;  /* 0x4000404004377890 */ /* 0x000fe4000b7fe4ff */
[----:B------:R-:W-:Y:S01]  /*18d0*/  UIADD3.64 UR66, UPT, UPT, UR42, 0x280, URZ ;  /* 0x000002802a427897 */ /* 0x000fe2000fffe0ff */
[----:B------:R-:W-:Y:S01]  /*18e0*/  UMOV UR8, 0x0 ;  /* 0x0000000000087882 */ /* 0x000fe20000000000 */
[----:B------:R-:W-:Y:S01]  /*18f0*/  UMOV UR9, 0x4048010 ;  /* 0x0404801000097882 */ /* 0x000fe20000000000 */
[----:B------:R-:W-:Y:S01]  /*1900*/  UIADD3.X UR57, UPT, UPT, UR4, 0x40004040, URZ, UP5, !UPT ;  /* 0x4000404004397890 */ /* 0x000fe2000affe4ff */
[----:B------:R-:W-:Y:S01]  /*1910*/  UMOV UR11, 0x40004040 ;  /* 0x40004040000b7882 */ /* 0x000fe20000000000 */
[----:B------:R-:W-:Y:S01]  /*1920*/  UMOV UR6, UR14 ;  /* 0x0000000e00067c82 */ /* 0x000fe20008000000 */
[----:B------:R-:W-:Y:S01]  /*1930*/  UMOV UR7, 0x40004040 ;  /* 0x4000404000077882 */ /* 0x000fe20000000000 */
[----:B------:R-:W-:Y:S01]  /*1940*/  UIADD3.64 UR68, UPT, UPT, UR42, 0x300, URZ ;  /* 0x000003002a447897 */ /* 0x000fe2000fffe0ff */
[----:B------:R0:W-:Y:S01]  /*1950*/  UTCHMMA gdesc[UR10], gdesc[UR6], tmem[UR21], tmem[UR8], idesc[UR9], !UPT ;  /* 0x00ff08060a0075ea */ /* 0x0001e2000f800015 */
[----:B------:R-:W-:Y:S01]  /*1960*/  UMOV UR16, 0x0 ;  /* 0x0000000000107882 */ /* 0x000fe20000000000 */
[----:B------:R-:W-:Y:S01]  /*1970*/  UMOV UR17, 0x4048010 ;  /* 0x0404801000117882 */ /* 0x000fe20000000000 */
[----:B------:R-:W-:Y:S01]  /*1980*/  UMOV UR40, 0x0 ;  /* 0x0000000000287882 */ /* 0x000fe20000000000 */
[----:B------:R-:W-:Y:S01]  /*1990*/  UMOV UR41, 0x4048010 ;  /* 0x0404801000297882 */ /* 0x000fe20000000000 */
[----:B------:R-:W-:Y:S01]  /*19a0*/  UMOV UR38, 0x0 ;  /* 0x0000000000267882 */ /* 0x000fe20000000000 */
[----:B------:R-:W-:Y:S01]  /*19b0*/  UMOV UR39, 0x4048010 ;  /* 0x0404801000277882 */ /* 0x000fe20000000000 */
[----:B------:R0:W-:Y:S01]  /*19c0*/  UTCHMMA gdesc[UR42], gdesc[UR44], tmem[UR21], tmem[UR16], idesc[UR17], UPT ;  /* 0x00ff102c2a0075ea */ /* 0x0001e2000b800015 */
        /* <DEDUP_REMOVED lines=12> */
[----:B------:R0:W-:Y:S01]  /*1a90*/  UTCHMMA gdesc[UR66], gdesc[UR54], tmem[UR21], tmem[UR32], idesc[UR33], UPT ;  /* 0x00ff2036420075ea */ /* 0x0001e2000b800015 */
[----:B------:R0:W-:Y:S01]  /*1aa0*/  UTCHMMA gdesc[UR68], gdesc[UR56], tmem[UR21], tmem[UR18], idesc[UR19], UPT ;  /* 0x00ff1238440075ea */ /* 0x0001e2000b800015 */
[----:B------:R0:W-:Y:S01]  /*1ab0*/  UTCBAR [UR28], URZ ;  /* 0x000000ff1c0073e9 */ /* 0x0001e200080000ff */
[----:B------:R-:W-:Y:S01]  /*1ac0*/  NOP ;  /* 0x0000000000007918 */ /* 0x000fe20000000000 */
.L_x_6:
[----:B------:R-:W-:Y:S05]  /*1ad0*/  BRA.U !UP0, `(.L_x_7) ;  /* 0x0000000108087547 */ /* 0x000fea000b800000 */
[----:B------:R-:W1:Y:S02]  /*1ae0*/  SYNCS.PHASECHK.TRANS64.TRYWAIT P0, [UR24+0x5000], RZ ;  /* 0x005000ffff0075a7 */ /* 0x000e640008001118 */
[----:B-1----:R-:W-:Y:S05]  /*1af0*/  @!P0 BRA `(.L_x_8) ;  /* 0x0000003400a08947 */ /* 0x002fea0003800000 */
.L_x_7:
[----:B------:R-:W-:Y:S01]  /*1b00*/  BAR.SYNC.DEFER_BLOCKING 0x0 ;  /* 0x0000000000007b1d */ /* 0x000fe20000010000 */
[----:B------:R-:W-:Y:S02]  /*1b10*/  LOP3.LUT R43, R0, 0xf, RZ, 0xc0, !PT ;  /* 0x0000000f002b7812 */ /* 0x000fe400078ec0ff */
[C---:B------:R-:W-:Y:S02]  /*1b20*/  ISETP.GE.U32.AND P5, PT, R19.reuse, 0x80, PT ;  /* 0x000000801300780c */ /* 0x040fe40003fa6070 */
[----:B------:R-:W-:Y:S01]  /*1b30*/  LEA R37, R19, UR24, 0x2 ;  /* 0x0000001813257c11 */ /* 0x000fe2000f8e10ff */
[----:B0-----:R-:W0:Y:S02]  /*1b40*/  LDCU UR8, c[0x0][0x3a8] ;  /* 0x00007500ff0877ac */ /* 0x001e240008000800 */
[----:B------:R-:W1:Y:S01]  /*1b50*/  LDC.64 R44, c[0x0][0x390] ;  /* 0x0000e400ff2c7b82 */ /* 0x000e620000000a00 */
[----:B------:R-:W-:Y:S01]  /*1b60*/  LDTM.16dp32bit_t0_t15.x4 R4, tmem[UR20] ;  /* 0x00000014000479ee */ /* 0x000fe20008900000 */
[----:B------:R-:W0:Y:S01]  /*1b70*/  LDTM.16dp32bit_t16_t31.x4 R4, tmem[UR20+0x4] ;  /* 0x00000414000479ee */ /* 0x000e220008920000 */
[----:B------:R-:W-:Y:S01]  /*1b80*/  PRMT R18, RZ, 0x7610, R18 ;  /* 0x00007610ff127816 */ /* 0x000fe20000000012 */
[----:B------:R-:W2:Y:S01]  /*1b90*/  LDCU.64 UR70, c[0x0][0x3d0] ;  /* 0x00007a00ff4677ac */ /* 0x000ea20008000a00 */
[----:B------:R-:W-:-:S02]  /*1ba0*/  PRMT R20, RZ, 0x7610, R20 ;  /* 0x00007610ff147816 */ /* 0x000fc40000000014 */
[----:B------:R-:W-:Y:S01]  /*1bb0*/  PRMT R22, RZ, 0x7610, R22 ;  /* 0x00007610ff167816 */ /* 0x000fe20000000016 */
[----:B------:R-:W3:Y:S01]  /*1bc0*/  LDC R16, c[0x0][0x3d8] ;  /* 0x0000f600ff107b82 */ /* 0x000ee20000000800 */
[----:B------:R-:W-:Y:S02]  /*1bd0*/  PRMT R24, RZ, 0x7610, R24 ;  /* 0x00007610ff187816 */ /* 0x000fe40000000018 */
[----:B------:R-:W-:Y:S02]  /*1be0*/  PRMT R26, RZ, 0x7610, R26 ;  /* 0x00007610ff1a7816 */ /* 0x000fe4000000001a */
[----:B------:R-:W-:Y:S01]  /*1bf0*/  PRMT R28, RZ, 0x7610, R28 ;  /* 0x00007610ff1c7816 */ /* 0x000fe2000000001c */
[----:B------:R-:W4:Y:S01]  /*1c00*/  @!P2 SYNCS.CCTL.IV [UR24+0x5000] ;  /* 0x00500000ff00a9b1 */ /* 0x000f220008000018 */
[----:B------:R-:W-:Y:S01]  /*1c10*/  NOP ;  /* 0x0000000000007918 */ /* 0x000fe20000000000 */
[----:B--2---:R-:W-:Y:S01]  /*1c20*/  UIMAD UR6, UR25, UR70, URZ ;  /* 0x00000046190672a4 */ /* 0x004fe2000f8e02ff */
[----:B0-----:R-:W-:Y:S01]  /*1c30*/  FMUL R3, R4, UR8 ;  /* 0x0000000804037c20 */ /* 0x001fe20008400000 */
[----:B------:R-:W-:Y:S01]  /*1c40*/  FMUL R8, R5, UR8 ;  /* 0x0000000805087c20 */ /* 0x000fe20008400000 */
[----:B------:R-:W-:Y:S01]  /*1c50*/  FMUL R9, R6, UR8 ;  /* 0x0000000806097c20 */ /* 0x000fe20008400000 */
[----:B------:R-:W-:Y:S01]  /*1c60*/  FMUL R11, R7, UR8 ;  /* 0x00000008070b7c20 */ /* 0x000fe20008400000 */
[----:B------:R-:W-:-:S02]  /*1c70*/  USHF.L.U32 UR5, UR6, 0x1, URZ ;  /* 0x0000000106057899 */ /* 0x000fc400080006ff */
[----:B------:R-:W-:Y:S01]  /*1c80*/  UIMAD.WIDE UR6, UR6, 0x2, URZ ;  /* 0x00000002060678a5 */ /* 0x000fe2000f8e02ff */
[----:B------:R-:W-:Y:S02]  /*1c90*/  FMNMX3 R8, R3, R8, R9, !PT ;  /* 0x0000000803087276 */ /* 0x000fe40007800009 */
[C---:B------:R-:W-:Y:S02]  /*1ca0*/  LOP3.LUT R3, R0.reuse, 0x1f, RZ, 0xc0, !PT ;  /* 0x0000001f00037812 */ /* 0x040fe400078ec0ff */
[----:B------:R-:W-:Y:S02]  /*1cb0*/  FMNMX R11, R11, R8, !PT ;  /* 0x000000080b0b7209 */ /* 0x000fe40007800000 */
[----:B------:R-:W-:Y:S02]  /*1cc0*/  LOP3.LUT R8, R0, 0x60, RZ, 0xc0, !PT ;  /* 0x0000006000087812 */ /* 0x000fe400078ec0ff */
[----:B------:R-:W-:Y:S01]  /*1cd0*/  ISETP.GE.U32.AND P4, PT, R3, 0x10, PT ;  /* 0x000000100300780c */ /* 0x000fe20003f86070 */
[----:B------:R-:W0:Y:S01]  /*1ce0*/  SHFL.BFLY PT, R12, R11, 0x10, 0x1f ;  /* 0x0e001f000b0c7f89 */ /* 0x000e2200000e0000 */
[----:B------:R-:W-:-:S02]  /*1cf0*/  IMAD R3, R43, UR71, RZ ;  /* 0x000000472b037c24 */ /* 0x000fc4000f8e02ff */
[----:B------:R-:W-:Y:S02]  /*1d00*/  IMAD R36, R43, 0x2, R8 ;  /* 0x000000022b247824 */ /* 0x000fe400078e0208 */
[C---:B------:R-:W-:Y:S02]  /*1d10*/  IMAD.SHL.U32 R9, R3.reuse, 0x2, RZ ;  /* 0x0000000203097824 */ /* 0x040fe400078e00ff */
[----:B------:R-:W-:Y:S01]  /*1d20*/  IMAD.HI R8, R3, 0x2, RZ ;  /* 0x0000000203087827 */ /* 0x000fe200078e02ff */
[----:B------:R-:W-:Y:S02]  /*1d30*/  LEA.HI R38, R19, R36, RZ, 0x19 ;  /* 0x0000002413267211 */ /* 0x000fe400078fc8ff */
[----:B-1----:R-:W-:Y:S02]  /*1d40*/  IADD3 R44, P0, P6, R9, UR5, R44 ;  /* 0x00000005092c7c10 */ /* 0x002fe4000fe1e02c */
[----:B------:R-:W-:Y:S02]  /*1d50*/  LEA R38, R38, UR24, 0x2 ;  /* 0x0000001826267c11 */ /* 0x000fe4000f8e10ff */
[----:B------:R-:W-:-:S02]  /*1d60*/  IADD3.X R14, PT, PT, R8, UR7, R45, P0, P6 ;  /* 0x00000007080e7c10 */ /* 0x000fc400087ec42d */
[----:B------:R-:W-:Y:S02]  /*1d70*/  LOP3.LUT P0, RZ, R0, 0x1, RZ, 0xc0, !PT ;  /* 0x0000000100ff7812 */ /* 0x000fe4000780c0ff */
[----:B------:R-:W-:Y:S02]  /*1d80*/  LEA R36, R36, UR24, 0x2 ;  /* 0x0000001824247c11 */ /* 0x000fe4000f8e10ff */
[----:B------:R-:W-:Y:S02]  /*1d90*/  ISETP.LT.U32.AND P0, PT, R19, 0x80, !P0 ;  /* 0x000000801300780c */ /* 0x000fe40004701070 */
[----:B0-----:R-:W-:-:S05]  /*1da0*/  FMNMX R13, R11, R12, !PT ;  /* 0x0000000c0b0d7209 */ /* 0x001fca0007800000 */
[----:B----4-:R-:W-:Y:S01]  /*1db0*/  @!P4 STS [R38+0x4000], R13 ;  /* 0x0040000d2600c388 */ /* 0x010fe20000000800 */
[----:B------:R-:W-:Y:S06]  /*1dc0*/  BAR.SYNC.DEFER_BLOCKING 0x0 ;  /* 0x0000000000007b1d */ /* 0x000fec0000010000 */
[----:B------:R-:W0:Y:S04]  /*1dd0*/  @!P5 LDS R11, [R37+0x4000] ;  /* 0x00400000250bd984 */ /* 0x000e280000000800 */
[----:B0-----:R-:W0:Y:S02]  /*1de0*/  SHFL.BFLY PT, R12, R11, 0x1, 0x1f ;  /* 0x0c201f000b0c7f89 */ /* 0x001e2400000e0000 */
[----:B0-----:R-:W-:-:S05]  /*1df0*/  FMNMX R12, R11, R12, !PT ;  /* 0x0000000c0b0c7209 */ /* 0x001fca0007800000 */
[----:B------:R-:W-:Y:S01]  /*1e00*/  @P0 STS [R37+0x4000], R12 ;  /* 0x0040000c25000388 */ /* 0x000fe20000000800 */
[----:B------:R-:W-:Y:S06]  /*1e10*/  BAR.SYNC.DEFER_BLOCKING 0x0 ;  /* 0x0000000000007b1d */ /* 0x000fec0000010000 */
[----:B------:R-:W0:Y:S02]  /*1e20*/  LDS R60, [R36+0x4000] ;  /* 0x00400000243c7984 */ /* 0x000e240000000800 */
[----:B0-----:R-:W-:-:S05]  /*1e30*/  FMNMX R60, R60, -INF , !PT ;  /* 0xff8000003c3c7809 */ /* 0x001fca0007800000 */
[--C-:B------:R-:W-:Y:S01]  /*1e40*/  FFMA R4, R4, UR8, -R60.reuse ;  /* 0x0000000804047c23 */ /* 0x100fe2000800083c */
[--C-:B------:R-:W-:Y:S01]  /*1e50*/  FFMA R5, R5, UR8, -R60.reuse ;  /* 0x0000000805057c23 */ /* 0x100fe2000800083c */
[--C-:B------:R-:W-:Y:S01]  /*1e60*/  FFMA R6, R6, UR8, -R60.reuse ;  /* 0x0000000806067c23 */ /* 0x100fe2000800083c */
[----:B------:R-:W-:Y:S01]  /*1e70*/  FFMA R7, R7, UR8, -R60 ;  /* 0x0000000807077c23 */ /* 0x000fe2000800083c */
[----:B------:R-:W-:Y:S01]  /*1e80*/  FMUL R4, R4, 1.4426950216293334961 ;  /* 0x3fb8aa3b04047820 */ /* 0x000fe20000400000 */
[----:B------:R-:W-:Y:S01]  /*1e90*/  FMUL R5, R5, 1.4426950216293334961 ;  /* 0x3fb8aa3b05057820 */ /* 0x000fe20000400000 */
[----:B------:R-:W-:Y:S01]  /*1ea0*/  FMUL R6, R6, 1.4426950216293334961 ;  /* 0x3fb8aa3b06067820 */ /* 0x000fe20000400000 */
[----:B------:R-:W-:Y:S01]  /*1eb0*/  FMUL R7, R7, 1.4426950216293334961 ;  /* 0x3fb8aa3b07077820 */ /* 0x000fe20000400000 */
[----:B------:R-:W-:Y:S08]  /*1ec0*/  MUFU.EX2 R8, R4 ;  /* 0x0000000400087308 */ /* 0x000ff00000000800 */
[----:B------:R-:W0:Y:S08]  /*1ed0*/  MUFU.EX2 R9, R5 ;  /* 0x0000000500097308 */ /* 0x000e300000000800 */
[----:B------:R-:W1:Y:S08]  /*1ee0*/  MUFU.EX2 R6, R6 ;  /* 0x0000000600067308 */ /* 0x000e700000000800 */
[----:B------:R-:W2:Y:S01]  /*1ef0*/  MUFU.EX2 R7, R7 ;  /* 0x0000000700077308 */ /* 0x000ea20000000800 */
[----:B0-----:R-:W-:-:S04]  /*1f00*/  FADD R3, R8, R9 ;  /* 0x0000000908037221 */ /* 0x001fc80000000000 */
[----:B-1----:R-:W-:-:S04]  /*1f10*/  FADD R12, R6, R3 ;  /* 0x00000003060c7221 */ /* 0x002fc80000000000 */
[----:B--2---:R-:W-:-:S05]  /*1f20*/  FADD R12, R7, R12 ;  /* 0x0000000c070c7221 */ /* 0x004fca0000000000 */
[----:B------:R-:W0:Y:S02]  /*1f30*/  SHFL.BFLY PT, R3, R12, 0x10, 0x1f ;  /* 0x0e001f000c037f89 */ /* 0x000e2400000e0000 */
[----:B0-----:R-:W-:Y:S01]  /*1f40*/  FADD R11, R12, R3 ;  /* 0x000000030c0b7221 */ /* 0x001fe20000000000 */
[----:B------:R-:W-:Y:S01]  /*1f50*/  BAR.SYNC.DEFER_BLOCKING 0x0 ;  /* 0x0000000000007b1d */ /* 0x000fe20000010000 */
[----:B------:R-:W-:-:S04]  /*1f60*/  SHF.R.U32.HI R3, RZ, 0x4, R0 ;  /* 0x00000004ff037819 */ /* 0x000fc80000011600 */
[----:B------:R-:W-:-:S05]  /*1f70*/  SGXT.U32 R3, R3, 0x4 ;  /* 0x000000040303781a */ /* 0x000fca0000000000 */
[----:B---3--:R-:W-:Y:S01]  /*1f80*/  IMAD R4, R3, R16, RZ ;  /* 0x0000001003047224 */ /* 0x008fe200078e02ff */
[----:B------:R-:W-:-:S03]  /*1f90*/  LEA.HI R3, R0, 0x30, RZ, 0x1c ;  /* 0x0000003000037811 */ /* 0x000fc600078fe0ff */
[----:B------:R-:W-:Y:S01]  /*1fa0*/  IMAD R5, R16, 0x10, R4 ;  /* 0x0000001010057824 */ /* 0x000fe200078e0204 */
[----:B------:R-:W-:Y:S01]  /*1fb0*/  LEA R58, P6, R4, R44, 0x1 ;  /* 0x0000002c043a7211 */ /* 0x000fe200078c08ff */
[----:B------:R-:W-:-:S03]  /*1fc0*/  IMAD R3, R3, R16, RZ ;  /* 0x0000001003037224 */ /* 0x000fc600078e02ff */
[----:B------:R-:W-:Y:S01]  /*1fd0*/  LEA.HI.X.SX32 R59, R4, R14, 0x1, P6 ;  /* 0x0000000e043b7211 */ /* 0x000fe200030f0eff */
[----:B------:R-:W-:Y:S01]  /*1fe0*/  IMAD R4, R16, 0x10, R5 ;  /* 0x0000001010047824 */ /* 0x000fe200078e0205 */
[C---:B------:R-:W-:Y:S01]  /*1ff0*/  LEA R56, P6, R5.reuse, R44, 0x1 ;  /* 0x0000002c05387211 */ /* 0x040fe200078c08ff */
[----:B------:R-:W-:Y:S03]  /*2000*/  @!P4 STS [R38+0x4000], R11 ;  /* 0x0040000b2600c388 */ /* 0x000fe60000000800 */
[----:B------:R-:W-:Y:S01]  /*2010*/  LEA.HI.X.SX32 R57, R5, R14, 0x1, P6 ;  /* 0x0000000e05397211 */ /* 0x000fe200030f0eff */
[----:B------:R-:W-:Y:S01]  /*2020*/  BAR.SYNC.DEFER_BLOCKING 0x0 ;  /* 0x0000000000007b1d */ /* 0x000fe20000010000 */
[----:B------:R-:W-:-:S04]  /*2030*/  LEA R54, P6, R4, R44, 0x1 ;  /* 0x0000002c04367211 */ /* 0x000fc800078c08ff */
[----:B------:R-:W-:Y:S02]  /*2040*/  LEA.HI.X.SX32 R55, R4, R14, 0x1, P6 ;  /* 0x0000000e04377211 */ /* 0x000fe400030f0eff */
[C---:B------:R-:W-:Y:S02]  /*2050*/  LEA R52, P6, R3.reuse, R44, 0x1 ;  /* 0x0000002c03347211 */ /* 0x040fe400078c08ff */
[----:B------:R-:W-:Y:S02]  /*2060*/  LEA R4, R16, R4, 0x5 ;  /* 0x0000000410047211 */ /* 0x000fe400078e28ff */
[----:B------:R-:W-:Y:S02]  /*2070*/  LEA.HI.X.SX32 R53, R3, R14, 0x1, P6 ;  /* 0x0000000e03357211 */ /* 0x000fe400030f0eff */
[----:B------:R-:W-:Y:S01]  /*2080*/  LEA R50, P6, R4, R44, 0x1 ;  /* 0x0000002c04327211 */ /* 0x000fe200078c08ff */
[----:B------:R-:W-:Y:S01]  /*2090*/  IMAD R5, R16, 0x10, R4 ;  /* 0x0000001010057824 */ /* 0x000fe200078e0204 */
[----:B------:R-:W-:-:S02]  /*20a0*/  LEA.HI R3, R0, 0x70, RZ, 0x1c ;  /* 0x0000007000037811 */ /* 0x000fc400078fe0ff */
[----:B------:R-:W-:Y:S01]  /*20b0*/  LEA.HI.X.SX32 R51, R4, R14, 0x1, P6 ;  /* 0x0000000e04337211 */ /* 0x000fe200030f0eff */
[----:B------:R-:W-:Y:S01]  /*20c0*/  IMAD R4, R16, 0x10, R5 ;  /* 0x0000001010047824 */ /* 0x000fe200078e0205 */
[----:B------:R-:W-:Y:S01]  /*20d0*/  LEA R48, P6, R5, R44, 0x1 ;  /* 0x0000002c05307211 */ /* 0x000fe200078c08ff */
[----:B------:R-:W-:Y:S01]  /*20e0*/  IMAD R3, R3, R16, RZ ;  /* 0x0000001003037224 */ /* 0x000fe200078e02ff */
[----:B------:R-:W-:Y:S02]  /*20f0*/  PRMT R16, RZ, 0x7610, R16 ;  /* 0x00007610ff107816 */ /* 0x000fe40000000010 */
[----:B------:R-:W-:Y:S01]  /*2100*/  LEA.HI.X.SX32 R49, R5, R14, 0x1, P6 ;  /* 0x0000000e05317211 */ /* 0x000fe200030f0eff */
[----:B------:R-:W0:Y:S01]  /*2110*/  @!P5 LDS R13, [R37+0x4000] ;  /* 0x00400000250dd984 */ /* 0x000e220000000800 */
[----:B------:R-:W-:-:S04]  /*2120*/  LEA R46, P6, R4, R44, 0x1 ;  /* 0x0000002c042e7211 */ /* 0x000fc800078c08ff */
[----:B------:R-:W-:Y:S02]  /*2130*/  LEA.HI.X.SX32 R47, R4, R14, 0x1, P6 ;  /* 0x0000000e042f7211 */ /* 0x000fe400030f0eff */
[----:B------:R-:W-:-:S04]  /*2140*/  LEA R44, P6, R3, R44, 0x1 ;  /* 0x0000002c032c7211 */ /* 0x000fc800078c08ff */
[----:B------:R-:W-:Y:S02]  /*2150*/  LEA.HI.X.SX32 R45, R3, R14, 0x1, P6 ;  /* 0x0000000e032d7211 */ /* 0x000fe400030f0eff */
[----:B------:R-:W-:Y:S01]  /*2160*/  PRMT R14, RZ, 0x7610, R14 ;  /* 0x00007610ff0e7816 */ /* 0x000fe2000000000e */
[----:B0-----:R-:W0:Y:S02]  /*2170*/  SHFL.BFLY PT, R12, R13, 0x1, 0x1f ;  /* 0x0c201f000d0c7f89 */ /* 0x001e2400000e0000 */
[----:B0-----:R-:W-:-:S05]  /*2180*/  FADD R12, R13, R12 ;  /* 0x0000000c0d0c7221 */ /* 0x001fca0000000000 */
[----:B------:R0:W-:Y:S01]  /*2190*/  @P0 STS [R37+0x4000], R12 ;  /* 0x0040000c25000388 */ /* 0x0001e20000000800 */
[----:B------:R-:W-:Y:S06]  /*21a0*/  BAR.SYNC.DEFER_BLOCKING 0x0 ;  /* 0x0000000000007b1d */ /* 0x000fec0000010000 */
[----:B------:R-:W2:Y:S04]  /*21b0*/  @P3 LDG.E.U16 R14, desc[UR30][R58.64] ;  /* 0x0000001e3a0e3981 */ /* 0x000ea8000c1e1500 */
[----:B------:R-:W3:Y:S04]  /*21c0*/  @P3 LDG.E.U16 R16, desc[UR30][R56.64] ;  /* 0x0000001e38103981 */ /* 0x000ee8000c1e1500 */
[----:B------:R-:W4:Y:S04]  /*21d0*/  @P3 LDG.E.U16 R18, desc[UR30][R54.64] ;  /* 0x0000001e36123981 */ /* 0x000f28000c1e1500 */
[----:B------:R-:W5:Y:S04]  /*21e0*/  @P3 LDG.E.U16 R20, desc[UR30][R52.64] ;  /* 0x0000001e34143981 */ /* 0x000f68000c1e1500 */
[----:B------:R-:W5:Y:S04]  /*21f0*/  @P3 LDG.E.U16 R22, desc[UR30][R50.64] ;  /* 0x0000001e32163981 */ /* 0x000f68000c1e1500 */
[----:B------:R-:W5:Y:S04]  /*2200*/  @P3 LDG.E.U16 R24, desc[UR30][R48.64] ;  /* 0x0000001e30183981 */ /* 0x000f68000c1e1500 */
[----:B------:R-:W5:Y:S04]  /*2210*/  @P3 LDG.E.U16 R26, desc[UR30][R46.64] ;  /* 0x0000001e2e1a3981 */ /* 0x000f68000c1e1500 */
[----:B------:R-:W5:Y:S01]  /*2220*/  @P3 LDG.E.U16 R28, desc[UR30][R44.64] ;  /* 0x0000001e2c1c3981 */ /* 0x000f62000c1e1500 */
[----:B------:R-:W-:Y:S01]  /*2230*/  ISETP.NE.U32.AND P6, PT, R10, RZ, PT ;  /* 0x000000ff0a00720c */ /* 0x000fe20003fc5070 */
[----:B------:R-:W-:Y:S01]  /*2240*/  IMAD.SHL.U32 R3, R0, 0x2, RZ ;  /* 0x0000000200037824 */ /* 0x000fe200078e00ff */
[----:B------:R-:W-:Y:S01]  /*2250*/  UIADD3 UR69, UPT, UPT, UR29, 0x80, URZ ;  /* 0x000000801d457890 */ /* 0x000fe2000fffe0ff */
[----:B------:R0:W1:Y:S01]  /*2260*/  LDS R78, [R36+0x4000] ;  /* 0x00400000244e7984 */ /* 0x0000620000000800 */
[----:B------:R-:W-:Y:S01]  /*2270*/  SEL R4, RZ, 0x90, !P6 ;  /* 0x00000090ff047807 */ /* 0x000fe20007000000 */
[----:B------:R-:W-:Y:S01]  /*2280*/  UIADD3 UR27, UPT, UPT, UR27, -0x10, URZ ;  /* 0xfffffff01b1b7890 */ /* 0x000fe2000fffe0ff */
[----:B------:R-:W-:Y:S01]  /*2290*/  F2FP.F16.F32.PACK_AB R8, R9, R8 ;  /* 0x000000080908723e */ /* 0x000fe200000000ff */
[----:B------:R-:W-:Y:S01]  /*22a0*/  UIADD3 UR26, UPT, UPT, UR26, UR13, UR69 ;  /* 0x0000000d1a1a7290 */ /* 0x000fe2000fffe045 */
[----:B------:R-:W-:Y:S01]  /*22b0*/  LOP3.LUT R3, R4, 0x17e, R3, 0x78, !PT ;  /* 0x0000017e04037812 */ /* 0x000fe200078e7803 */
[----:B------:R-:W-:Y:S01]  /*22c0*/  BAR.SYNC.DEFER_BLOCKING 0x0 ;  /* 0x0000000000007b1d */ /* 0x000fe20000010000 */
[----:B------:R-:W-:Y:S01]  /*22d0*/  FADD R4, -R60, -INF ;  /* 0xff8000003c047421 */ /* 0x000fe20000000100 */
[----:B------:R-:W-:-:S03]  /*22e0*/  F2FP.F16.F32.PACK_AB R9, R7, R6 ;  /* 0x000000060709723e */ /* 0x000fc600000000ff */
[----:B------:R-:W-:Y:S01]  /*22f0*/  FMUL R79, R4, 1.4426950216293334961 ;  /* 0x3fb8aa3b044f7820 */ /* 0x000fe20000400000 */
[----:B--2---:R0:W-:Y:S04]  /*2300*/  STS.U16 [R3+UR24+0x4000], R14 ;  /* 0x0040000e03007988 */ /* 0x0041e80008000418 */
[----:B---3--:R0:W-:Y:S04]  /*2310*/  STS.U16 [R3+UR24+0x4200], R16 ;  /* 0x0042001003007988 */ /* 0x0081e80008000418 */
[----:B----4-:R0:W-:Y:S04]  /*2320*/  STS.U16 [R3+UR24+0x4400], R18 ;  /* 0x0044001203007988 */ /* 0x0101e80008000418 */
[----:B-----5:R0:W-:Y:S04]  /*2330*/  STS.U16 [R3+UR24+0x4600], R20 ;  /* 0x0046001403007988 */ /* 0x0201e80008000418 */
[----:B------:R0:W-:Y:S04]  /*2340*/  STS.U16 [R3+UR24+0x4800], R22 ;  /* 0x0048001603007988 */ /* 0x0001e80008000418 */
[----:B------:R0:W-:Y:S04]  /*2350*/  STS.U16 [R3+UR24+0x4a00], R24 ;  /* 0x004a001803007988 */ /* 0x0001e80008000418 */
[----:B------:R0:W-:Y:S04]  /*2360*/  STS.U16 [R3+UR24+0x4c00], R26 ;  /* 0x004c001a03007988 */ /* 0x0001e80008000418 */
[----:B------:R0:W-:Y:S01]  /*2370*/  STS.U16 [R3+UR24+0x4e00], R28 ;  /* 0x004e001c03007988 */ /* 0x0001e20008000418 */
[----:B-1----:R-:W-:Y:S05]  /*2380*/  BRA.U !UP0, `(.L_x_9) ;  /* 0x0000000108087547 */ /* 0x002fea000b800000 */
[----:B------:R1:W-:Y:S01]  /*2390*/  STTM.16dp32bit_t0_t15.x2 tmem[UR26], R8 ;  /* 0x00000008000079ed */ /* 0x0003e2000888001a */
[----:B------:R1:W-:Y:S02]  /*23a0*/  STTM.16dp32bit_t16_t31.x2 tmem[UR26+0x2], R8 ;  /* 0x00000208000079ed */ /* 0x0003e400088a001a */
.L_x_9:
[----:B------:R-:W2:Y:S02]  /*23b0*/  FENCE.VIEW.ASYNC.T ;  /* 0x00000000000073c6 */ /* 0x000ea40000000200 */
[----:B--2---:R-:W-:Y:S06]  /*23c0*/  BAR.SYNC.DEFER_BLOCKING 0x0 ;  /* 0x0000000000007b1d */ /* 0x004fec0000010000 */
[----:B------:R-:W2:Y:S01]  /*23d0*/  MUFU.EX2 R79, R79 ;  /* 0x0000004f004f7308 */ /* 0x000ea20000000800 */
[----:B01----:R-:W0:Y:S01]  /*23e0*/  LDTM.16dp32bit_t0_t15.x32 R4, tmem[UR22] ;  /* 0x00000016000479ee */ /* 0x003e220008a80000 */
[----:B------:R-:W1:Y:S01]  /*23f0*/  LDTM.16dp32bit_t16_t31.x32 R4, tmem[UR22+0x20] ;  /* 0x00002016000479ee */ /* 0x000e620008aa0000 */
[----:B------:R-:W-:Y:S01]  /*2400*/  NOP ;  /* 0x0000000000007918 */ /* 0x000fe20000000000 */
[----:B------:R-:W-:Y:S05]  /*2410*/  BRA.U !UP0, `(.L_x_10) ;  /* 0x0000000108887547 */ /* 0x000fea000b800000 */
[C---:B012---:R-:W-:Y:S01]  /*2420*/  FMUL R4, R79.reuse, R4 ;  /* 0x000000044f047220 */ /* 0x047fe20000400000 */
[C---:B------:R-:W-:Y:S01]  /*2430*/  FMUL R5, R79.reuse, R5 ;  /* 0x000000054f057220 */ /* 0x040fe20000400000 */
        /* <DEDUP_REMOVED lines=29> */
[----:B------:R-:W-:-:S04]  /*2610*/  FMUL R35, R79, R35 ;  /* 0x000000234f237220 */ /* 0x000fc80000400000 */
[----:B------:R3:W-:Y:S01]  /*2620*/  STTM.16dp32bit_t0_t15.x32 tmem[UR22], R4 ;  /* 0x00000004000079ed */ /* 0x0007e20008a80016 */
[----:B------:R3:W-:Y:S02]  /*2630*/  STTM.16dp32bit_t16_t31.x32 tmem[UR22+0x20], R4 ;  /* 0x00002004000079ed */ /* 0x0007e40008aa0016 */
.L_x_10:
[----:B-1----:R-:W1:Y:S02]  /*2640*/  FENCE.VIEW.ASYNC.T ;  /* 0x00000000000073c6 */ /* 0x002e640000000200 */
[----:B-1----:R-:W-:Y:S01]  /*2650*/  BAR.SYNC.DEFER_BLOCKING 0x0 ;  /* 0x0000000000007b1d */ /* 0x002fe20000010000 */
[----:B--2---:R-:W-:Y:S01]  /*2660*/  FADD R78, R79, R78 ;  /* 0x0000004e4f4e7221 */ /* 0x004fe20000000000 */
[----:B------:R-:W-:-:S04]  /*2670*/  UISETP.GE.AND UP0, UPT, UR27, 0x1, UPT ;  /* 0x000000011b00788c */ /* 0x000fc8000bf06270 */
[----:B------:R1:W-:Y:S06]  /*2680*/  MEMBAR.ALL.CTA ;  /* 0x0000000000007992 */ /* 0x0003ec0000008000 */
[----:B-1----:R-:W1:Y:S02]  /*2690*/  FENCE.VIEW.ASYNC.S ;  /* 0x00000000000073c6 */ /* 0x002e640000000000 */
[----:B-1----:R-:W-:Y:S06]  /*26a0*/  BAR.SYNC.DEFER_BLOCKING 0x0 ;  /* 0x0000000000007b1d */ /* 0x002fec0000010000 */
[----:B------:R-:W-:Y:S05]  /*26b0*/  BRA.U !UP2, `(.L_x_11) ;  /* 0x000000010a287547 */ /* 0x000fea000b800000 */
[----:B------:R-:W-:Y:S01]  /*26c0*/  ULOP3.LUT UR7, UR4, 0xc0004010, URZ, 0xfc, !UPT ;  /* 0xc000401004077892 */ /* 0x000fe2000f8efcff */
[----:B------:R-:W-:Y:S02]  /*26d0*/  UMOV UR5, URZ ;  /* 0x000000ff00057c82 */ /* 0x000fe40008000000 */
[----:B------:R-:W-:Y:S01]  /*26e0*/  UMOV UR4, UR23 ;  /* 0x0000001700047c82 */ /* 0x000fe20008000000 */
[----:B------:R-:W-:Y:S01]  /*26f0*/  UMOV UR8, 0x0 ;  /* 0x0000000000087882 */ /* 0x000fe20000000000 */
[----:B------:R-:W-:Y:S01]  /*2700*/  UMOV UR9, 0x4200010 ;  /* 0x0420001000097882 */ /* 0x000fe20000000000 */
[----:B------:R-:W-:Y:S01]  /*2710*/  UMOV UR6, UR14 ;  /* 0x0000000e00067c82 */ /* 0x000fe20008000000 */
[----:B------:R-:W-:Y:S02]  /*2720*/  UMOV UR4, UR4 ;  /* 0x0000000400047c82 */ /* 0x000fe40008000000 */
[----:B------:R1:W-:Y:S01]  /*2730*/  UTCHMMA tmem[UR69], gdesc[UR6], tmem[UR29], tmem[UR8], idesc[UR9], UPT ;  /* 0x00ff0806450079ea */ /* 0x0003e2000b80001d */
[----:B------:R1:W-:Y:S01]  /*2740*/  UTCBAR [UR4], URZ ;  /* 0x000000ff040073e9 */ /* 0x0003e200080000ff */
[----:B------:R-:W-:Y:S01]  /*2750*/  NOP ;  /* 0x0000000000007918 */ /* 0x000fe20000000000 */
.L_x_11:
[----:B------:R-:W-:Y:S01]  /*2760*/  FSEL R60, R60, -INF , P3 ;  /* 0xff8000003c3c7808 */ /* 0x000fe20001800000 */
[----:B-1----:R-:W-:Y:S01]  /*2770*/  UMOV UR4, URZ ;  /* 0x000000ff00047c82 */ /* 0x002fe20008000000 */
[----:B------:R-:W-:Y:S01]  /*2780*/  FSEL R78, R78, 1, P3 ;  /* 0x3f8000004e4e7808 */ /* 0x000fe20001800000 */
[----:B------:R-:W-:Y:S06]  /*2790*/  BRA.U !UP0, `(.L_x_12) ;  /* 0x0000001108207547 */ /* 0x000fec000b800000 */
[----:B------:R-:W-:Y:S01]  /*27a0*/  USHF.R.U32.HI UR68, URZ, 0x4, UR24 ;  /* 0x00000004ff447899 */ /* 0x000fe20008011618 */
[----:B------:R-:W-:Y:S01]  /*27b0*/  IMAD.SHL.U32 R61, R61, 0x10, RZ ;  /* 0x000000103d3d7824 */ /* 0x000fe200078e00ff */
[----:B------:R-:W-:Y:S01]  /*27c0*/  USHF.R.U32.HI UR14, URZ, 0x4, UR12 ;  /* 0x00000004ff0e7899 */ /* 0x000fe2000801160c */
[----:B0--3--:R-:W-:Y:S01]  /*27d0*/  MOV R9, R60 ;  /* 0x0000003c00097202 */ /* 0x009fe20000000f00 */
[----:B------:R-:W-:Y:S01]  /*27e0*/  USGXT.U32 UR68, UR68, 0xe ;  /* 0x0000000e4444789a */ /* 0x000fe20008000000 */
[----:B------:R-:W-:Y:S01]  /*27f0*/  IMAD.MOV.U32 R8, RZ, RZ, RZ ;  /* 0x000000ffff087224 */ /* 0x000fe200078e00ff */
[----:B------:R-:W-:Y:S01]  /*2800*/  USGXT.U32 UR14, UR14, 0xe ;  /* 0x0000000e0e0e789a */ /* 0x000fe20008000000 */
[----:B------:R-:W-:Y:S01]  /*2810*/  IMAD.MOV.U32 R79, RZ, RZ, R61 ;  /* 0x000000ffff4f7224 */ /* 0x000fe200078e003d */
[----:B------:R-:W-:Y:S02]  /*2820*/  UIADD3 UR6, UPT, UPT, UR24, 0x6000, URZ ;  /* 0x0000600018067890 */ /* 0x000fe4000fffe0ff */
[----:B------:R-:W-:-:S02]  /*2830*/  UIADD3 UR10, UP2, UPT, UR68, 0x80, URZ ;  /* 0x00000080440a7890 */ /* 0x000fc4000ff5e0ff */
[----:B------:R-:W-:Y:S02]  /*2840*/  USHF.L.U32 UR71, UR71, 0x4, URZ ;  /* 0x0000000447477899 */ /* 0x000fe400080006ff */
[----:B------:R-:W-:Y:S01]  /*2850*/  UIADD3 UR12, UP0, UPT, UR14, 0x2, URZ ;  /* 0x000000020e0c7890 */ /* 0x000fe2000ff1e0ff */
[----:B------:R-:W-:Y:S01]  /*2860*/  UMOV UR5, URZ ;  /* 0x000000ff00057c82 */ /* 0x000fe20008000000 */
[----:B------:R-:W-:Y:S01]  /*2870*/  UMOV UR4, URZ ;  /* 0x000000ff00047c82 */ /* 0x000fe20008000000 */
[----:B------:R-:W-:Y:S01]  /*2880*/  USHF.R.U32.HI UR6, URZ, 0x4, UR6 ;  /* 0x00000004ff067899 */ /* 0x000fe20008011606 */
[----:B------:R-:W-:Y:S01]  /*2890*/  IMAD.U32 R81, RZ, RZ, UR71 ;  /* 0x00000047ff517e24 */ /* 0x000fe2000f8e00ff */
[----:B------:R-:W-:Y:S02]  /*28a0*/  UIADD3.X UR11, UPT, UPT, UR5, 0x40004040, URZ, UP2, !UPT ;  /* 0x40004040050b7890 */ /* 0x000fe400097fe4ff */
[----:B------:R-:W-:Y:S02]  /*28b0*/  UIADD3.X UR13, UPT, UPT, UR4, 0x40004040, URZ, UP0, !UPT ;  /* 0x40004040040d7890 */ /* 0x000fe400087fe4ff */
[----:B------:R-:W-:-:S02]  /*28c0*/  UIADD3 UR34, UP2, UPT, UR10, 0x100, URZ ;  /* 0x000001000a227890 */ /* 0x000fc4000ff5e0ff */
[----:B------:R-:W-:Y:S02]  /*28d0*/  UIADD3 UR32, UP0, UPT, UR10, 0x80, URZ ;  /* 0x000000800a207890 */ /* 0x000fe4000ff1e0ff */
[----:B------:R-:W-:Y:S02]  /*28e0*/  UIADD3 UR36, UP3, UPT, UR10, 0x180, URZ ;  /* 0x000001800a247890 */ /* 0x000fe4000ff7e0ff */
[----:B------:R-:W-:Y:S02]  /*28f0*/  UIADD3 UR38, UP4, UPT, UR10, 0x200, URZ ;  /* 0x000002000a267890 */ /* 0x000fe4000ff9e0ff */
[----:B------:R-:W-:Y:S02]  /*2900*/  UIADD3 UR40, UP5, UPT, UR10, 0x280, URZ ;  /* 0x000002800a287890 */ /* 0x000fe4000ffbe0ff */
[----:B------:R-:W-:Y:S02]  /*2910*/  UIADD3 UR42, UP6, UPT, UR10, 0x300, URZ ;  /* 0x000003000a2a7890 */ /* 0x000fe4000ffde0ff */
[----:B------:R-:W-:-:S02]  /*2920*/  USGXT.U32 UR28, UR6, 0xe ;  /* 0x0000000e061c789a */ /* 0x000fc40008000000 */
[----:B------:R-:W-:Y:S01]  /*2930*/  UIADD3.X UR35, UPT, UPT, UR11, URZ, URZ, UP2, !UPT ;  /* 0x000000ff0b237290 */ /* 0x000fe200097fe4ff */
[----:B------:R-:W-:Y:S01]  /*2940*/  UMOV UR70, 0x1 ;  /* 0x0000000100467882 */ /* 0x000fe20000000000 */
[----:B------:R-:W-:Y:S01]  /*2950*/  UMOV UR7, URZ ;  /* 0x000000ff00077c82 */ /* 0x000fe20008000000 */
[----:B------:R-:W0:Y:S01]  /*2960*/  LDCU UR72, c[0x0][0x3a8] ;  /* 0x00007500ff4877ac */ /* 0x000e220008000800 */
[----:B------:R-:W-:Y:S02]  /*2970*/  UIADD3.X UR33, UPT, UPT, UR11, URZ, URZ, UP0, !UPT ;  /* 0x000000ff0b217290 */ /* 0x000fe400087fe4ff */
[----:B------:R-:W-:Y:S02]  /*2980*/  UIADD3.X UR37, UPT, UPT, UR11, URZ, URZ, UP3, !UPT ;  /* 0x000000ff0b257290 */ /* 0x000fe40009ffe4ff */
[----:B------:R-:W-:Y:S02]  /*2990*/  UIADD3.X UR39, UPT, UPT, UR11, URZ, URZ, UP4, !UPT ;  /* 0x000000ff0b277290 */ /* 0x000fe4000a7fe4ff */
[----:B------:R-:W-:-:S02]  /*29a0*/  UIADD3.X UR41, UPT, UPT, UR11, URZ, URZ, UP5, !UPT ;  /* 0x000000ff0b297290 */ /* 0x000fc4000affe4ff */
[----:B------:R-:W-:Y:S02]  /*29b0*/  UIADD3.X UR43, UPT, UPT, UR11, URZ, URZ, UP6, !UPT ;  /* 0x000000ff0b2b7290 */ /* 0x000fe4000b7fe4ff */
[----:B------:R-:W-:Y:S02]  /*29c0*/  UIADD3.64 UR44, UPT, UPT, UR12, 0x2, URZ ;  /* 0x000000020c2c7897 */ /* 0x000fe4000fffe0ff */
[----:B------:R-:W-:Y:S02]  /*29d0*/  UIADD3.64 UR46, UPT, UPT, UR12, 0x4, URZ ;  /* 0x000000040c2e7897 */ /* 0x000fe4000fffe0ff */
[----:B------:R-:W-:Y:S02]  /*29e0*/  UIADD3.64 UR48, UPT, UPT, UR12, 0x7e, URZ ;  /* 0x0000007e0c307897 */ /* 0x000fe4000fffe0ff */
[----:B------:R-:W-:Y:S02]  /*29f0*/  UIADD3.64 UR50, UPT, UPT, UR12, 0x80, URZ ;  /* 0x000000800c327897 */ /* 0x000fe4000fffe0ff */
[----:B------:R-:W-:-:S02]  /*2a00*/  UIADD3.64 UR52, UPT, UPT, UR12, 0x82, URZ ;  /* 0x000000820c347897 */ /* 0x000fc4000fffe0ff */
[----:B------:R-:W-:Y:S02]  /*2a10*/  UIADD3.64 UR54, UPT, UPT, UR12, 0x84, URZ ;  /* 0x000000840c367897 */ /* 0x000fe4000fffe0ff */
[----:B------:R-:W-:Y:S01]  /*2a20*/  UISETP.NE.U32.AND UP2, UPT, UR15, URZ, UPT ;  /* 0x000000ff0f00728c */ /* 0x000fe2000bf45070 */
[----:B0-----:R-:W-:-:S10]  /*2a30*/  UMOV UR6, URZ ;  /* 0x000000ff00067c82 */ /* 0x001fd40008000000 */
.L_x_17:
[----:B------:R-:W-:-:S04]  /*2a40*/  IMAD.WIDE R4, R79, 0x2, R76 ;  /* 0x000000024f047825 */ /* 0x000fc800078e024c */
[C---:B------:R-:W-:Y:S02]  /*2a50*/  IMAD.WIDE R14, R79.reuse, 0x2, R68 ;  /* 0x000000024f0e7825 */ /* 0x040fe400078e0244 */
[----:B------:R-:W2:Y:S02]  /*2a60*/  LDG.E.U16 R5, desc[UR30][R4.64] ;  /* 0x0000001e04057981 */ /* 0x000ea4000c1e1500 */
[C---:B------:R-:W-:Y:S02]  /*2a70*/  IMAD.WIDE R6, R79.reuse, 0x2, R74 ;  /* 0x000000024f067825 */ /* 0x040fe400078e024a */
[----:B------:R-:W3:Y:S02]  /*2a80*/  LDG.E.U16 R15, desc[UR30][R14.64] ;  /* 0x0000001e0e0f7981 */ /* 0x000ee4000c1e1500 */
[C---:B------:R-:W-:Y:S02]  /*2a90*/  IMAD.WIDE R16, R79.reuse, 0x2, R66 ;  /* 0x000000024f107825 */ /* 0x040fe400078e0242 */
[----:B------:R-:W4:Y:S02]  /*2aa0*/  LDG.E.U16 R6, desc[UR30][R6.64] ;  /* 0x0000001e06067981 */ /* 0x000f24000c1e1500 */
[----:B------:R-:W-:-:S02]  /*2ab0*/  IMAD.WIDE R10, R79, 0x2, R72 ;  /* 0x000000024f0a7825 */ /* 0x000fc400078e0248 */
[----:B------:R-:W5:Y:S02]  /*2ac0*/  LDG.E.U16 R16, desc[UR30][R16.64] ;  /* 0x0000001e10107981 */ /* 0x000f64000c1e1500 */
[C---:B------:R-:W-:Y:S02]  /*2ad0*/  IMAD.WIDE R18, R79.reuse, 0x2, R64 ;  /* 0x000000024f127825 */ /* 0x040fe400078e0240 */
[----:B------:R-:W5:Y:S02]  /*2ae0*/  LDG.E.U16 R11, desc[UR30][R10.64] ;  /* 0x0000001e0a0b7981 */ /* 0x000f64000c1e1500 */
[C---:B------:R-:W-:Y:S02]  /*2af0*/  IMAD.WIDE R12, R79.reuse, 0x2, R70 ;  /* 0x000000024f0c7825 */ /* 0x040fe400078e0246 */
[----:B------:R-:W5:Y:S02]  /*2b00*/  LDG.E.U16 R19, desc[UR30][R18.64] ;  /* 0x0000001e12137981 */ /* 0x000f64000c1e1500 */
[----:B------:R-:W-:-:S02]  /*2b10*/  IMAD.WIDE R20, R79, 0x2, R62 ;  /* 0x000000024f147825 */ /* 0x000fc400078e023e */
[----:B------:R-:W5:Y:S04]  /*2b20*/  LDG.E.U16 R12, desc[UR30][R12.64] ;  /* 0x0000001e0c0c7981 */ /* 0x000f68000c1e1500 */
[----:B------:R-:W5:Y:S01]  /*2b30*/  LDG.E.U16 R20, desc[UR30][R20.64] ;  /* 0x0000001e14147981 */ /* 0x000f62000c1e1500 */
[----:B------:R-:W-:Y:S02]  /*2b40*/  UMOV UR4, 0x1 ;  /* 0x0000000100047882 */ /* 0x000fe40000000000 */
[----:B------:R-:W-:-:S04]  /*2b50*/  @!UP1 UIADD3 UR4, UPT, UPT, -UR4, 0x100000, URZ ;  /* 0x0010000004049890 */ /* 0x000fc8000fffe1ff */
[----:B0-----:R-:W-:Y:S02]  /*2b60*/  @!UP1 USHF.L.U32 UR5, UR4, 0xb, URZ ;  /* 0x0000000b04059899 */ /* 0x001fe400080006ff */
[----:B------:R-:W-:Y:S01]  /*2b70*/  @!UP1 USHF.L.U32 UR4, UR4, 0x1, URZ ;  /* 0x0000000104049899 */ /* 0x000fe200080006ff */
[----:B------:R-:W-:Y:S01]  /*2b80*/  VOTEU.ALL UP0, P2 ;  /* 0x0000000000ff7886 */ /* 0x000fe20001000000 */
        /* <DEDUP_REMOVED lines=8> */
[----:B------:R1:W-:Y:S06]  /*2c10*/  MEMBAR.ALL.CTA ;  /* 0x0000000000007992 */ /* 0x0003ec0000008000 */
[----:B-1----:R-:W-:Y:S04]  /*2c20*/  FENCE.VIEW.ASYNC.S ;  /* 0x00000000000073c6 */ /* 0x002fe80000000000 */
[----:B------:R-:W1:Y:S02]  /*2c30*/  FENCE.VIEW.ASYNC.S ;  /* 0x00000000000073c6 */ /* 0x000e640000000000 */
[----:B-1----:R0:W1:Y:S02]  /*2c40*/  @!UP0 SYNCS.EXCH.64 URZ, [UR24+0x7010], UR4 ;  /* 0x0070100418ff85b2 */ /* 0x0020640008000100 */
[----:B-1----:R-:W-:Y:S06]  /*2c50*/  BAR.SYNC.DEFER_BLOCKING 0x0 ;  /* 0x0000000000007b1d */ /* 0x002fec0000010000 */
[----:B0-----:R-:W-:Y:S05]  /*2c60*/  BRA.U UP2, `(.L_x_13) ;  /* 0x0000000102807547 */ /* 0x001fea000b800000 */
[----:B------:R-:W-:Y:S01]  /*2c70*/  UMOV UR8, UR68 ;  /* 0x0000004400087c82 */ /* 0x000fe20008000000 */
[----:B------:R-:W-:Y:S01]  /*2c80*/  UMOV UR9, 0x40004040 ;  /* 0x4000404000097882 */ /* 0x000fe20000000000 */
[----:B------:R-:W-:Y:S01]  /*2c90*/  UMOV UR15, 0x40004040 ;  /* 0x40004040000f7882 */ /* 0x000fe20000000000 */
[----:B------:R-:W-:Y:S01]  /*2ca0*/  UMOV UR16, 0x0 ;  /* 0x0000000000107882 */ /* 0x000fe20000000000 */
[----:B------:R-:W-:Y:S01]  /*2cb0*/  UMOV UR17, 0x4048010 ;  /* 0x0404801000117882 */ /* 0x000fe20000000000 */
[----:B------:R-:W-:Y:S01]  /*2cc0*/  UIADD3 UR4, UPT, UPT, UR24, 0x7010, URZ ;  /* 0x0000701018047890 */ /* 0x000fe2000fffe0ff */
        /* <DEDUP_REMOVED lines=16> */
[----:B------:R-:W-:Y:S01]  /*2dd0*/  UMOV UR5, URZ ;  /* 0x000000ff00057c82 */ /* 0x000fe20008000000 */
[----:B------:R0:W-:Y:S01]  /*2de0*/  UTCHMMA gdesc[UR36], gdesc[UR48], tmem[UR21], tmem[UR60], idesc[UR61], UPT ;  /* 0x00ff3c30240075ea */ /* 0x0001e2000b800015 */
[----:B------:R-:W-:Y:S01]  /*2df0*/  UMOV UR66, 0x0 ;  /* 0x0000000000427882 */ /* 0x000fe20000000000 */
[----:B------:R-:W-:Y:S01]  /*2e00*/  UMOV UR67, 0x4048010 ;  /* 0x0404801000437882 */ /* 0x000fe20000000000 */
[----:B------:R0:W-:Y:S01]  /*2e10*/  UTCHMMA gdesc[UR38], gdesc[UR50], tmem[UR21], tmem[UR62], idesc[UR63], UPT ;  /* 0x00ff3e32260075ea */ /* 0x0001e2000b800015 */
[----:B------:R-:W-:Y:S01]  /*2e20*/  UMOV UR4, UR4 ;  /* 0x0000000400047c82 */ /* 0x000fe20008000000 */
[----:B------:R0:W-:Y:S01]  /*2e30*/  UTCHMMA gdesc[UR40], gdesc[UR52], tmem[UR21], tmem[UR64], idesc[UR65], UPT ;  /* 0x00ff4034280075ea */ /* 0x0001e2000b800015 */
[----:B------:R0:W-:Y:S01]  /*2e40*/  UTCHMMA gdesc[UR42], gdesc[UR54], tmem[UR21], tmem[UR66], idesc[UR67], UPT ;  /* 0x00ff42362a0075ea */ /* 0x0001e2000b800015 */
[----:B------:R0:W-:Y:S01]  /*2e50*/  UTCBAR [UR4], URZ ;  /* 0x000000ff040073e9 */ /* 0x0001e200080000ff */
[----:B------:R-:W-:Y:S01]  /*2e60*/  NOP ;  /* 0x0000000000007918 */ /* 0x000fe20000000000 */
.L_x_13:
[----:B------:R-:W1:Y:S02]  /*2e70*/  SYNCS.PHASECHK.TRANS64.TRYWAIT P3, [UR24+0x7010], RZ ;  /* 0x007010ffff0075a7 */ /* 0x000e640008061118 */
[----:B-1----:R-:W-:Y:S05]  /*2e80*/  @!P3 BRA `(.L_x_14) ;  /* 0x0000002000c8b947 */ /* 0x002fea0003800000 */
.L_x_23:
[----:B------:R-:W-:Y:S01]  /*2e90*/  BAR.SYNC.DEFER_BLOCKING 0x0 ;  /* 0x0000000000007b1d */ /* 0x000fe20000010000 */
[----:B------:R-:W-:-:S05]  /*2ea0*/  IMAD.U32 R8, R8, -0x80000000, RZ ;  /* 0x8000000008087824 */ /* 0x000fca00078e00ff */
[----:B------:R-:W-:Y:S01]  /*2eb0*/  LDTM.16dp32bit_t0_t15.x4 R4, tmem[UR20] ;  /* 0x00000014000479ee */ /* 0x000fe20008900000 */
[----:B------:R-:W1:Y:S01]  /*2ec0*/  LDTM.16dp32bit_t16_t31.x4 R4, tmem[UR20+0x4] ;  /* 0x00000414000479ee */ /* 0x000e620008920000 */
[----:B------:R-:W2:Y:S01]  /*2ed0*/  @!P2 SYNCS.CCTL.IV [UR24+0x7010] ;  /* 0x00701000ff00a9b1 */ /* 0x000ea20008000018 */
[----:B------:R-:W-:Y:S01]  /*2ee0*/  NOP ;  /* 0x0000000000007918 */ /* 0x000fe20000000000 */
[----:B-1----:R-:W-:Y:S01]  /*2ef0*/  FMUL R10, R4, UR72 ;  /* 0x00000048040a7c20 */ /* 0x002fe20008400000 */
[----:B------:R-:W-:Y:S01]  /*2f00*/  FMUL R11, R5, UR72 ;  /* 0x00000048050b7c20 */ /* 0x000fe20008400000 */
[----:B------:R-:W-:Y:S01]  /*2f10*/  FMUL R12, R6, UR72 ;  /* 0x00000048060c7c20 */ /* 0x000fe20008400000 */
[----:B------:R-:W-:-:S04]  /*2f20*/  FMUL R13, R7, UR72 ;  /* 0x00000048070d7c20 */ /* 0x000fc80008400000 */
[----:B------:R-:W-:-:S04]  /*2f30*/  FMNMX3 R10, R10, R11, R12, !PT ;  /* 0x0000000b0a0a7276 */ /* 0x000fc8000780000c */
[----:B------:R-:W-:-:S05]  /*2f40*/  FMNMX R10, R13, R10, !PT ;  /* 0x0000000a0d0a7209 */ /* 0x000fca0007800000 */
[----:B------:R-:W1:Y:S02]  /*2f50*/  SHFL.BFLY PT, R11, R10, 0x10, 0x1f ;  /* 0x0e001f000a0b7f89 */ /* 0x000e6400000e0000 */
[----:B-1----:R-:W-:-:S05]  /*2f60*/  FMNMX R11, R10, R11, !PT ;  /* 0x0000000b0a0b7209 */ /* 0x002fca0007800000 */
[----:B--2---:R-:W-:Y:S01]  /*2f70*/  @!P4 STS [R38+0x5000], R11 ;  /* 0x0050000b2600c388 */ /* 0x004fe20000000800 */
[----:B------:R-:W-:Y:S06]  /*2f80*/  BAR.SYNC.DEFER_BLOCKING 0x0 ;  /* 0x0000000000007b1d */ /* 0x000fec0000010000 */
[----:B------:R-:W1:Y:S04]  /*2f90*/  @!P5 LDS R80, [R37+0x5000] ;  /* 0x005000002550d984 */ /* 0x000e680000000800 */
[----:B-1----:R-:W1:Y:S02]  /*2fa0*/  SHFL.BFLY PT, R13, R80, 0x1, 0x1f ;  /* 0x0c201f00500d7f89 */ /* 0x002e6400000e0000 */
[----:B-1----:R-:W-:-:S05]  /*2fb0*/  FMNMX R12, R80, R13, !PT ;  /* 0x0000000d500c7209 */ /* 0x002fca0007800000 */
[----:B------:R-:W-:Y:S01]  /*2fc0*/  @P0 STS [R37+0x5000], R12 ;  /* 0x0050000c25000388 */ /* 0x000fe20000000800 */
[----:B------:R-:W-:Y:S06]  /*2fd0*/  BAR.SYNC.DEFER_BLOCKING 0x0 ;  /* 0x0000000000007b1d */ /* 0x000fec0000010000 */
[----:B------:R-:W1:Y:S02]  /*2fe0*/  LDS R60, [R36+0x5000] ;  /* 0x00500000243c7984 */ /* 0x000e640000000800 */
[----:B-1----:R-:W-:-:S05]  /*2ff0*/  FMNMX R60, R60, R9, !PT ;  /* 0x000000093c3c7209 */ /* 0x002fca0007800000 */
        /* <DEDUP_REMOVED lines=9> */
[----:B------:R-:W1:Y:S08]  /*3090*/  MUFU.EX2 R23, R5 ;  /* 0x0000000500177308 */ /* 0x000e700000000800 */
[----:B------:R-:W2:Y:S08]  /*30a0*/  MUFU.EX2 R25, R6 ;  /* 0x0000000600197308 */ /* 0x000eb00000000800 */
[----:B------:R3:W4:Y:S01]  /*30b0*/  MUFU.EX2 R24, R7 ;  /* 0x0000000700187308 */ /* 0x0007220000000800 */
[----:B-1----:R-:W-:-:S04]  /*30c0*/  FADD R10, R22, R23 ;  /* 0x00000017160a7221 */ /* 0x002fc80000000000 */
[----:B--2---:R-:W-:Y:S01]  /*30d0*/  FADD R10, R25, R10 ;  /* 0x0000000a190a7221 */ /* 0x004fe20000000000 */
[----:B---3--:R-:W-:-:S04]  /*30e0*/  IMAD.WIDE R6, R81, 0x2, R56 ;  /* 0x0000000251067825 */ /* 0x008fc800078e0238 */
[----:B----4-:R-:W-:-:S05]  /*30f0*/  FADD R10, R24, R10 ;  /* 0x0000000a180a7221 */ /* 0x010fca0000000000 */
[----:B------:R-:W1:Y:S02]  /*3100*/  SHFL.BFLY PT, R11, R10, 0x10, 0x1f ;  /* 0x0e001f000a0b7f89 */ /* 0x000e6400000e0000 */
[----:B-1----:R-:W-:Y:S01]  /*3110*/  FADD R11, R10, R11 ;  /* 0x0000000b0a0b7221 */ /* 0x002fe20000000000 */
[----:B------:R-:W-:Y:S06]  /*3120*/  BAR.SYNC.DEFER_BLOCKING 0x0 ;  /* 0x0000000000007b1d */ /* 0x000fec0000010000 */
[----:B------:R1:W-:Y:S02]  /*3130*/  @!P4 STS [R38+0x5000], R11 ;  /* 0x0050000b2600c388 */ /* 0x0003e40000000800 */
[----:B------:R-:W-:Y:S01]  /*3140*/  BAR.SYNC.DEFER_BLOCKING 0x0 ;  /* 0x0000000000007b1d */ /* 0x000fe20000010000 */
[----:B-1----:R-:W-:-:S05]  /*3150*/  IMAD.WIDE R10, R81, 0x2, R54 ;  /* 0x00000002510a7825 */ /* 0x002fca00078e0236 */
[----:B------:R-:W1:Y:S04]  /*3160*/  @!P5 LDS R82, [R37+0x5000] ;  /* 0x005000002552d984 */ /* 0x000e680000000800 */
[----:B-1----:R-:W1:Y:S02]  /*3170*/  SHFL.BFLY PT, R5, R82, 0x1, 0x1f ;  /* 0x0c201f0052057f89 */ /* 0x002e6400000e0000 */
[----:B-1----:R-:W-:Y:S01]  /*3180*/  FADD R12, R82, R5 ;  /* 0x00000005520c7221 */ /* 0x002fe20000000000 */
[----:B------:R-:W-:-:S04]  /*3190*/  IMAD.WIDE R4, R81, 0x2, R58 ;  /* 0x0000000251047825 */ /* 0x000fc800078e023a */
[----:B------:R1:W-:Y:S01]  /*31a0*/  @P0 STS [R37+0x5000], R12 ;  /* 0x0050000c25000388 */ /* 0x0003e20000000800 */
[----:B------:R-:W-:Y:S06]  /*31b0*/  BAR.SYNC.DEFER_BLOCKING 0x0 ;  /* 0x0000000000007b1d */ /* 0x000fec0000010000 */
[----:B------:R1:W2:Y:S01]  /*31c0*/  LDS R83, [R36+0x5000] ;  /* 0x0050000024537984 */ /* 0x0002a20000000800 */
[----:B------:R-:W3:Y:S02]  /*31d0*/  SYNCS.PHASECHK.TRANS64.TRYWAIT P3, [UR23], R8 ;  /* 0x00000008ff0075a7 */ /* 0x000ee40008061117 */
[----:B-123--:R-:W-:Y:S05]  /*31e0*/  @!P3 BRA `(.L_x_15) ;  /* 0x0000001c00fcb947 */ /* 0x00efea0003800000 */
.L_x_24:
[C---:B------:R-:W-:Y:S01]  /*31f0*/  IMAD.WIDE R12, R81.reuse, 0x2, R52 ;  /* 0x00000002510c7825 */ /* 0x040fe200078e0234 */
[----:B------:R-:W2:Y:S03]  /*3200*/  LDG.E.U16 R4, desc[UR30][R4.64] ;  /* 0x0000001e04047981 */ /* 0x000ea6000c1e1500 */
[C---:B------:R-:W-:Y:S01]  /*3210*/  IMAD.WIDE R14, R81.reuse, 0x2, R50 ;  /* 0x00000002510e7825 */ /* 0x040fe200078e0232 */
[----:B------:R1:W3:Y:S03]  /*3220*/  LDG.E.U16 R86, desc[UR30][R6.64] ;  /* 0x0000001e06567981 */ /* 0x0002e6000c1e1500 */
[C---:B------:R-:W-:Y:S01]  /*3230*/  IMAD.WIDE R16, R81.reuse, 0x2, R48 ;  /* 0x0000000251107825 */ /* 0x040fe200078e0230 */
[----:B------:R-:W4:Y:S03]  /*3240*/  LDG.E.U16 R88, desc[UR30][R10.64] ;  /* 0x0000001e0a587981 */ /* 0x000f26000c1e1500 */
[C---:B------:R-:W-:Y:S01]  /*3250*/  IMAD.WIDE R18, R81.reuse, 0x2, R46 ;  /* 0x0000000251127825 */ /* 0x040fe200078e022e */
[----:B------:R-:W5:Y:S03]  /*3260*/  LDG.E.U16 R90, desc[UR30][R12.64] ;  /* 0x0000001e0c5a7981 */ /* 0x000f66000c1e1500 */
[----:B------:R-:W-:Y:S01]  /*3270*/  IMAD.WIDE R20, R81, 0x2, R44 ;  /* 0x0000000251147825 */ /* 0x000fe200078e022c */
[----:B------:R-:W5:Y:S04]  /*3280*/  LDG.E.U16 R92, desc[UR30][R14.64] ;  /* 0x0000001e0e5c7981 */ /* 0x000f68000c1e1500 */
[----:B------:R-:W5:Y:S04]  /*3290*/  LDG.E.U16 R94, desc[UR30][R16.64] ;  /* 0x0000001e105e7981 */ /* 0x000f68000c1e1500 */
[----:B------:R-:W5:Y:S04]  /*32a0*/  LDG.E.U16 R96, desc[UR30][R18.64] ;  /* 0x0000001e12607981 */ /* 0x000f68000c1e1500 */
[----:B------:R-:W5:Y:S01]  /*32b0*/  LDG.E.U16 R98, desc[UR30][R20.64] ;  /* 0x0000001e14627981 */ /* 0x000f62000c1e1500 */
[----:B-1----:R-:W-:-:S02]  /*32c0*/  F2FP.F16.F32.PACK_AB R6, R23, R22 ;  /* 0x000000161706723e */ /* 0x002fc400000000ff */
[----:B------:R-:W-:Y:S01]  /*32d0*/  F2FP.F16.F32.PACK_AB R7, R24, R25 ;  /* 0x000000191807723e */ /* 0x000fe200000000ff */
[----:B------:R-:W-:-:S03]  /*32e0*/  FADD R84, -R60, R9 ;  /* 0x000000093c547221 */ /* 0x000fc60000000100 */
[----:B------:R-:W-:Y:S01]  /*32f0*/  STTM.16dp32bit_t0_t15.x2 tmem[UR26], R6 ;  /* 0x00000006000079ed */ /* 0x000fe2000888001a */
[----:B------:R-:W-:Y:S01]  /*3300*/  STTM.16dp32bit_t16_t31.x2 tmem[UR26+0x2], R6 ;  /* 0x00000206000079ed */ /* 0x000fe200088a001a */
[----:B------:R-:W-:-:S06]  /*3310*/  FMUL R84, R84, 1.4426950216293334961 ;  /* 0x3fb8aa3b54547820 */ /* 0x000fcc0000400000 */
[----:B------:R-:W1:Y:S01]  /*3320*/  MUFU.EX2 R84, R84 ;  /* 0x0000005400547308 */ /* 0x000e620000000800 */
[----:B------:R-:W-:Y:S01]  /*3330*/  ULEA UR23, UR70, UR24, 0x3 ;  /* 0x0000001846177291 */ /* 0x000fe2000f8e18ff */
[----:B0-----:R-:W-:-:S03]  /*3340*/  UMOV UR4, UR7 ;  /* 0x0000000700047c82 */ /* 0x001fc60008000000 */
[----:B------:R-:W-:Y:S01]  /*3350*/  UIADD3 UR23, UPT, UPT, UR23, 0x7000, URZ ;  /* 0x0000700017177890 */ /* 0x000fe2000fffe0ff */
        /* <DEDUP_REMOVED lines=8> */
[----:B------:R-:W3:Y:S02]  /*33e0*/  FENCE.VIEW.ASYNC.T ;  /* 0x00000000000073c6 */ /* 0x000ee40000000200 */
[----:B---3--:R-:W-:Y:S06]  /*33f0*/  BAR.SYNC.DEFER_BLOCKING 0x0 ;  /* 0x0000000000007b1d */ /* 0x008fec0000010000 */
[----:B0-----:R-:W-:Y:S01]  /*3400*/  LDTM.16dp32bit_t0_t15.x32 R4, tmem[UR22] ;  /* 0x00000016000479ee */ /* 0x001fe20008a80000 */
[----:B------:R-:W1:Y:S01]  /*3410*/  LDTM.16dp32bit_t16_t31.x32 R4, tmem[UR22+0x20] ;  /* 0x00002016000479ee */ /* 0x000e620008aa0000 */
[----:B------:R-:W-:Y:S01]  /*3420*/  NOP ;  /* 0x0000000000007918 */ /* 0x000fe20000000000 */
[C---:B-1----:R-:W-:Y:S01]  /*3430*/  FMUL R4, R84.reuse, R4 ;  /* 0x0000000454047220 */ /* 0x042fe20000400000 */
        /* <DEDUP_REMOVED lines=32> */
[----:B------:R2:W-:Y:S01]  /*3640*/  STTM.16dp32bit_t16_t31.x32 tmem[UR22+0x20], R4 ;  /* 0x00002004000079ed */ /* 0x0005e20008aa0016 */
[----:B------:R-:W0:Y:S02]  /*3650*/  FENCE.VIEW.ASYNC.T ;  /* 0x00000000000073c6 */ /* 0x000e240000000200 */
[----:B0-----:R-:W-:Y:S06]  /*3660*/  BAR.SYNC.DEFER_BLOCKING 0x0 ;  /* 0x0000000000007b1d */ /* 0x001fec0000010000 */
[----:B------:R0:W-:Y:S06]  /*3670*/  MEMBAR.ALL.CTA ;  /* 0x0000000000007992 */ /* 0x0001ec0000008000 */
[----:B0-----:R-:W0:Y:S02]  /*3680*/  FENCE.VIEW.ASYNC.S ;  /* 0x00000000000073c6 */ /* 0x001e240000000000 */
[----:B0-----:R-:W-:Y:S06]  /*3690*/  BAR.SYNC.DEFER_BLOCKING 0x0 ;  /* 0x0000000000007b1d */ /* 0x001fec0000010000 */
[----:B------:R-:W-:Y:S05]  /*36a0*/  BRA.U UP2, `(.L_x_16) ;  /* 0x0000000102287547 */ /* 0x000fea000b800000 */
[----:B------:R-:W-:Y:S01]  /*36b0*/  UMOV UR8, UR23 ;  /* 0x0000001700087c82 */ /* 0x000fe20008000000 */
[----:B------:R-:W-:Y:S01]  /*36c0*/  UMOV UR9, URZ ;  /* 0x000000ff00097c82 */ /* 0x000fe20008000000 */
[----:B------:R-:W-:Y:S01]  /*36d0*/  UMOV UR16, UR28 ;  /* 0x0000001c00107c82 */ /* 0x000fe20008000000 */
[----:B------:R-:W-:Y:S01]  /*36e0*/  UMOV UR17, 0xc0004010 ;  /* 0xc000401000117882 */ /* 0x000fe20000000000 */
[----:B------:R-:W-:Y:S01]  /*36f0*/  UMOV UR18, 0x0 ;  /* 0x0000000000127882 */ /* 0x000fe20000000000 */
[----:B------:R-:W-:Y:S01]  /*3700*/  UMOV UR19, 0x4200010 ;  /* 0x0420001000137882 */ /* 0x000fe20000000000 */
[----:B------:R-:W-:Y:S01]  /*3710*/  UMOV UR5, UR8 ;  /* 0x0000000800057c82 */ /* 0x000fe20008000000 */
[----:B------:R0:W-:Y:S01]  /*3720*/  UTCHMMA tmem[UR69], gdesc[UR16], tmem[UR29], tmem[UR18], idesc[UR19], UPT ;  /* 0x00ff1210450079ea */ /* 0x0001e2000b80001d */
[----:B------:R0:W-:Y:S01]  /*3730*/  UTCBAR [UR5], URZ ;  /* 0x000000ff050073e9 */ /* 0x0001e200080000ff */
[----:B------:R-:W-:Y:S02]  /*3740*/  NOP ;  /* 0x0000000000007918 */ /* 0x000fe40000000000 */
.L_x_16:
[----:B------:R-:W-:Y:S01]  /*3750*/  UIADD3 UR70, UPT, UPT, UR70, 0x1, URZ ;  /* 0x0000000146467890 */ /* 0x000fe2000fffe0ff */
[----:B------:R-:W-:Y:S01]  /*3760*/  FFMA R78, R84, R78, R83 ;  /* 0x0000004e544e7223 */ /* 0x000fe20000000053 */
[----:B------:R-:W-:Y:S01]  /*3770*/  UIADD3 UR6, UPT, UPT, UR6, 0x10, URZ ;  /* 0x0000001006067890 */ /* 0x000fe2000fffe0ff */
[----:B------:R-:W-:Y:S01]  /*3780*/  IADD3 R81, PT, PT, R81, UR71, RZ ;  /* 0x0000004751517c10 */ /* 0x000fe2000fffe0ff */
[----:B------:R-:W-:Y:S01]  /*3790*/  UISETP.GT.AND UP0, UPT, UR70, 0x1, UPT ;  /* 0x000000014600788c */ /* 0x000fe2000bf04270 */
[----:B------:R-:W-:Y:S02]  /*37a0*/  IMAD.IADD R79, R61, 0x1, R79 ;  /* 0x000000013d4f7824 */ /* 0x000fe400078e024f */
[----:B--2---:R-:W-:Y:S01]  /*37b0*/  IMAD.U32 R8, RZ, RZ, UR4 ;  /* 0x00000004ff087e24 */ /* 0x004fe2000f8e00ff */
[----:B------:R-:W-:Y:S01]  /*37c0*/  USEL UR7, URZ, 0x1, !UP0 ;  /* 0x00000001ff077887 */ /* 0x000fe2000c000000 */
[----:B------:R-:W-:Y:S01]  /*37d0*/  IMAD.MOV.U32 R9, RZ, RZ, R60 ;  /* 0x000000ffff097224 */ /* 0x000fe200078e003c */
[----:B------:R-:W-:-:S02]  /*37e0*/  USEL UR70, UR70, URZ, !UP0 ;  /* 0x000000ff46467287 */ /* 0x000fc4000c000000 */
[----:B------:R-:W-:Y:S02]  /*37f0*/  UISETP.GE.AND UP0, UPT, UR6, UR27, UPT ;  /* 0x0000001b0600728c */ /* 0x000fe4000bf06270 */
[----:B------:R-:W-:-:S07]  /*3800*/  ULOP3.LUT UR7, UR4, UR7, URZ, 0x3c, !UPT ;  /* 0x0000000704077292 */ /* 0x000fce000f8e3cff */
[----:B------:R-:W-:Y:S05]  /*3810*/  BRA.U !UP0, `(.L_x_17) ;  /* 0xfffffff108887547 */ /* 0x000fea000b83ffff */
.L_x_12:
[----:B0-----:R-:W0:Y:S01]  /*3820*/  LDCU UR5, c[0x0][0x3f0] ;  /* 0x00007e00ff0577ac */ /* 0x001e220008000800 */
[----:B------:R-:W-:Y:S02]  /*3830*/  IMAD.SHL.U32 R3, R0, 0x100, RZ ;  /* 0x0000010000037824 */ /* 0x000fe400078e00ff */
[C---:B------:R-:W-:Y:S01]  /*3840*/  FMUL R38, R78.reuse, 8388608 ;  /* 0x4b0000004e267820 */ /* 0x040fe20000400000 */
[C---:B------:R-:W-:Y:S01]  /*3850*/  FSETP.GEU.AND P4, PT, R78.reuse, 1.175494350822287508e-38, PT ;  /* 0x008000004e00780b */ /* 0x040fe20003f8e000 */
[----:B------:R-:W-:Y:S01]  /*3860*/  IMAD.MOV.U32 R42, RZ, RZ, 0x3dc6b27f ;  /* 0x3dc6b27fff2a7424 */ /* 0x000fe200078e00ff */
[----:B------:R-:W-:Y:S02]  /*3870*/  FSETP.GT.AND P3, PT, |R78|, 8.50705917302346158658e+37, PT ;  /* 0x7e8000004e00780b */ /* 0x000fe40003f64200 */
[----:B---3--:R-:W-:Y:S02]  /*3880*/  LOP3.LUT R4, R3, 0x1000, RZ, 0xc0, !PT ;  /* 0x0000100003047812 */ /* 0x008fe400078ec0ff */
[----:B------:R-:W-:-:S02]  /*3890*/  LOP3.LUT R3, R0, 0x80, RZ, 0xc0, !PT ;  /* 0x0000008000037812 */ /* 0x000fc400078ec0ff */
[----:B------:R-:W-:Y:S02]  /*38a0*/  IADD3 R4, PT, PT, R4, UR24, RZ ;  /* 0x0000001804047c10 */ /* 0x000fe4000fffe0ff */
[----:B------:R-:W-:Y:S02]  /*38b0*/  FSEL R38, R38, R78, !P4 ;  /* 0x0000004e26267208 */ /* 0x000fe40006000000 */
[----:B------:R-:W-:Y:S01]  /*38c0*/  SHF.R.U32.HI R36, RZ, 0x2, R0 ;  /* 0x00000002ff247819 */ /* 0x000fe20000011600 */
[----:B------:R-:W-:Y:S01]  /*38d0*/  IMAD R4, R3, 0x40, R4 ;  /* 0x0000004003047824 */ /* 0x000fe200078e0204 */
[----:B0-----:R-:W-:Y:S01]  /*38e0*/  UISETP.GE.AND UP0, UPT, UR5, 0x1, UPT ;  /* 0x000000010500788c */ /* 0x001fe2000bf06270 */
[----:B------:R-:W-:Y:S02]  /*38f0*/  VIADD R3, R38, 0xc0cafb0d ;  /* 0xc0cafb0d26037836 */ /* 0x000fe40000000000 */
[----:B------:R-:W-:-:S06]  /*3900*/  IMAD R43, R43, 0x10, R4 ;  /* 0x000000102b2b7824 */ /* 0x000fcc00078e0204 */
[----:B------:R-:W-:Y:S05]  /*3910*/  BRA.U !UP0, `(.L_x_18) ;  /* 0x0000000108107547 */ /* 0x000fea000b800000 */
[----:B------:R-:W-:-:S06]  /*3920*/  USHF.L.U32 UR4, UR4, 0x1f, URZ ;  /* 0x0000001f04047899 */ /* 0x000fcc00080006ff */
[----:B------:R-:W-:-:S04]  /*3930*/  MOV R4, UR4 ;  /* 0x0000000400047c02 */ /* 0x000fc80008000f00 */
[----:B------:R-:W0:Y:S02]  /*3940*/  SYNCS.PHASECHK.TRANS64.TRYWAIT P0, [UR23], R4 ;  /* 0x00000004ff0075a7 */ /* 0x000e240008001117 */
[----:B0-----:R-:W-:Y:S05]  /*3950*/  @!P0 BRA `(.L_x_19) ;  /* 0x00000018002c8947 */ /* 0x001fea0003800000 */
.L_x_18:
[----:B------:R-:W-:Y:S01]  /*3960*/  BAR.SYNC.DEFER_BLOCKING 0x0 ;  /* 0x0000000000007b1d */ /* 0x000fe20000010000 */
[----:B------:R-:W-:Y:S01]  /*3970*/  LOP3.LUT R37, R36, 0x38, RZ, 0xc0, !PT ;  /* 0x0000003824257812 */ /* 0x000fe200078ec0ff */
[----:B------:R-:W-:Y:S01]  /*3980*/  IMAD.SHL.U32 R40, R0, 0x10, RZ ;  /* 0x0000001000287824 */ /* 0x000fe200078e00ff */
[C---:B------:R-:W-:Y:S01]  /*3990*/  FSETP.GEU.AND P0, PT, |R78|.reuse, 1.175494350822287508e-38, PT ;  /* 0x008000004e00780b */ /* 0x040fe20003f0e200 */
[----:B------:R-:W-:Y:S01]  /*39a0*/  @P3 FMUL R78, R78, 0.25 ;  /* 0x3e8000004e4e3820 */ /* 0x000fe20000400000 */
[----:B------:R-:W-:Y:S01]  /*39b0*/  LOP3.LUT R36, R37, 0x1f, R0, 0xf8, !PT ;  /* 0x0000001f25247812 */ /* 0x000fe200078ef800 */
[----:B------:R-:W0:Y:S01]  /*39c0*/  LDCU.64 UR4, c[0x0][0x3e0] ;  /* 0x00007c00ff0477ac */ /* 0x000e220008000a00 */
[----:B------:R-:W-:Y:S02]  /*39d0*/  LOP3.LUT R41, R40, 0x30, RZ, 0xc0, !PT ;  /* 0x0000003028297812 */ /* 0x000fe400078ec0ff */
[----:B------:R-:W-:Y:S01]  /*39e0*/  LOP3.LUT R3, R3, 0xff800000, RZ, 0xc0, !PT ;  /* 0xff80000003037812 */ /* 0x000fe200078ec0ff */
[C---:B------:R-:W-:Y:S01]  /*39f0*/  IMAD.SHL.U32 R40, R36.reuse, 0x8, RZ ;  /* 0x0000000824287824 */ /* 0x040fe200078e00ff */
[----:B------:R-:W-:Y:S01]  /*3a00*/  FSEL R37, RZ, -23, P4 ;  /* 0xc1b80000ff257808 */ /* 0x000fe20002000000 */
[----:B------:R-:W-:Y:S01]  /*3a10*/  IMAD.SHL.U32 R36, R36, 0x10, RZ ;  /* 0x0000001024247824 */ /* 0x000fe200078e00ff */
[----:B------:R-:W-:Y:S01]  /*3a20*/  LOP3.LUT R46, R0, 0x60, RZ, 0xc0, !PT ;  /* 0x00000060002e7812 */ /* 0x000fe200078ec0ff */
[----:B------:R-:W-:Y:S01]  /*3a30*/  IMAD.IADD R39, R38, 0x1, -R3 ;  /* 0x0000000126277824 */ /* 0x000fe200078e0a03 */
[----:B------:R-:W-:Y:S01]  /*3a40*/  LOP3.LUT R44, R40, 0xc0, RZ, 0xc0, !PT ;  /* 0x000000c0282c7812 */ /* 0x000fe200078ec0ff */
[----:B------:R-:W-:Y:S01]  /*3a50*/  @!P0 FMUL R78, R78, 16777216 ;  /* 0x4b8000004e4e8820 */ /* 0x000fe20000400000 */
[----:B------:R-:W-:Y:S01]  /*3a60*/  I2FP.F32.S32 R40, R3 ;  /* 0x0000000300287245 */ /* 0x000fe20000201400 */
[----:B------:R-:W-:Y:S01]  /*3a70*/  FADD R39, R39, -1 ;  /* 0xbf80000027277421 */ /* 0x000fe20000000000 */
[----:B------:R-:W-:Y:S01]  /*3a80*/  IADD3 R3, PT, PT, R44, UR24, R41 ;  /* 0x000000182c037c10 */ /* 0x000fe2000fffe029 */
[----:B------:R-:W-:Y:S01]  /*3a90*/  IMAD R49, R46, 0x8, R43 ;  /* 0x000000082e317824 */ /* 0x000fe200078e022b */
[----:B------:R-:W1:Y:S01]  /*3aa0*/  MUFU.RCP R41, R78 ;  /* 0x0000004e00297308 */ /* 0x000e620000001000 */
[----:B------:R-:W-:Y:S01]  /*3ab0*/  FFMA.FTZ R40, R40, 1.1920928955078125e-07, R37 ;  /* 0x3400000028287823 */ /* 0x000fe20000010025 */
[C---:B------:R-:W-:Y:S01]  /*3ac0*/  FFMA.FTZ R42, R39.reuse, R42, -0.16845393180847167969 ;  /* 0xbe2c7f30272a7423 */ /* 0x040fe2000001002a */
[----:B------:R-:W2:Y:S02]  /*3ad0*/  @!P2 SYNCS.CCTL.IV [UR24+0x7000] ;  /* 0x00700000ff00a9b1 */ /* 0x000ea40008000018 */
[----:B--2---:R-:W-:Y:S01]  /*3ae0*/  BAR.SYNC.DEFER_BLOCKING 0x0 ;  /* 0x0000000000007b1d */ /* 0x004fe20000010000 */
[----:B0-----:R-:W-:Y:S01]  /*3af0*/  UIMAD UR4, UR25, UR4, URZ ;  /* 0x00000004190472a4 */ /* 0x001fe2000f8e02ff */
[----:B------:R-:W-:Y:S01]  /*3b00*/  FFMA.FTZ R42, R39, R42, 0.1716887056827545166 ;  /* 0x3e2fcf2a272a7423 */ /* 0x000fe2000001002a */
[----:B------:R-:W-:-:S02]  /*3b10*/  LOP3.LUT R36, R36, 0xf0, RZ, 0xc0, !PT ;  /* 0x000000f024247812 */ /* 0x000fc400078ec0ff */
[----:B------:R-:W-:Y:S01]  /*3b20*/  USHF.L.U32 UR6, UR4, 0x1, URZ ;  /* 0x0000000104067899 */ /* 0x000fe200080006ff */
[C---:B------:R-:W-:Y:S02]  /*3b30*/  FFMA.FTZ R42, R39.reuse, R42, -0.17900948226451873779 ;  /* 0xbe374e43272a7423 */ /* 0x040fe4000001002a */
[----:B------:R-:W0:Y:S01]  /*3b40*/  LDC R37, c[0x0][0x3e8] ;  /* 0x0000fa00ff257b82 */ /* 0x000e220000000800 */
[----:B------:R-:W-:Y:S01]  /*3b50*/  LDTM.16dp32bit_t0_t15.x32 R4, tmem[UR22] ;  /* 0x00000016000479ee */ /* 0x000fe20008a80000 */
[----:B------:R-:W2:Y:S01]  /*3b60*/  LDTM.16dp32bit_t16_t31.x32 R4, tmem[UR22+0x20] ;  /* 0x00002016000479ee */ /* 0x000ea20008aa0000 */
[----:B------:R-:W-:-:S04]  /*3b70*/  FFMA.FTZ R42, R39, R42, 0.20512372255325317383 ;  /* 0x3e520bf4272a7423 */ /* 0x000fc8000001002a */
[----:B------:R-:W-:-:S04]  /*3b80*/  FFMA.FTZ R42, R39, R42, -0.24046532809734344482 ;  /* 0xbe763c8b272a7423 */ /* 0x000fc8000001002a */
[----:B------:R-:W-:-:S04]  /*3b90*/  FFMA.FTZ R42, R39, R42, 0.28857114911079406738 ;  /* 0x3e93bf99272a7423 */ /* 0x000fc8000001002a */
[C---:B------:R-:W-:Y:S01]  /*3ba0*/  FFMA.FTZ R42, R39.reuse, R42, -0.36067417263984680176 ;  /* 0xbeb8aa49272a7423 */ /* 0x040fe2000001002a */
[----:B------:R-:W3:Y:S01]  /*3bb0*/  @!P2 SYNCS.CCTL.IV [UR24+0x7008] ;  /* 0x00700800ff00a9b1 */ /* 0x000ee20008000018 */
[----:B------:R-:W-:Y:S02]  /*3bc0*/  NOP ;  /* 0x0000000000007918 */ /* 0x000fe40000000000 */
[----:B------:R-:W-:Y:S01]  /*3bd0*/  FFMA.FTZ R42, R39, R42, 0.48089820146560668945 ;  /* 0x3ef6384a272a7423 */ /* 0x000fe2000001002a */
[----:B------:R-:W-:-:S03]  /*3be0*/  FSETP.NEU.AND P2, PT, R38, RZ, PT ;  /* 0x000000ff2600720b */ /* 0x000fc60003f4d000 */
[----:B------:R-:W-:Y:S01]  /*3bf0*/  FFMA.FTZ R42, R39, R42, -0.72134751081466674805 ;  /* 0xbf38aa3b272a7423 */ /* 0x000fe2000001002a */
[----:B--2---:R-:W-:Y:S01]  /*3c00*/  @P3 FMUL R11, R11, 0.25 ;  /* 0x3e8000000b0b3820 */ /* 0x004fe20000400000 */
[----:B------:R-:W-:Y:S01]  /*3c10*/  @P3 FMUL R16, R16, 0.25 ;  /* 0x3e80000010103820 */ /* 0x000fe20000400000 */
[----:B------:R-:W-:Y:S01]  /*3c20*/  @P3 FMUL R7, R7, 0.25 ;  /* 0x3e80000007073820 */ /* 0x000fe20000400000 */
[----:B------:R-:W-:Y:S01]  /*3c30*/  @P3 FMUL R8, R8, 0.25 ;  /* 0x3e80000008083820 */ /* 0x000fe20000400000 */
[----:B------:R-:W-:Y:S01]  /*3c40*/  @!P0 FMUL R11, R11, 16777216 ;  /* 0x4b8000000b0b8820 */ /* 0x000fe20000400000 */
[----:B------:R-:W-:Y:S01]  /*3c50*/  @!P0 FMUL R16, R16, 16777216 ;  /* 0x4b80000010108820 */ /* 0x000fe20000400000 */
[----:B------:R-:W-:Y:S01]  /*3c60*/  @P3 FMUL R9, R9, 0.25 ;  /* 0x3e80000009093820 */ /* 0x000fe20000400000 */
[----:B------:R-:W-:Y:S01]  /*3c70*/  @P3 FMUL R13, R13, 0.25 ;  /* 0x3e8000000d0d3820 */ /* 0x000fe20000400000 */
[----:B------:R-:W-:Y:S01]  /*3c80*/  @P3 FMUL R5, R5, 0.25 ;  /* 0x3e80000005053820 */ /* 0x000fe20000400000 */
[----:B------:R-:W-:Y:S01]  /*3c90*/  @P3 FMUL R14, R14, 0.25 ;  /* 0x3e8000000e0e3820 */ /* 0x000fe20000400000 */
[----:B------:R-:W-:Y:S01]  /*3ca0*/  @!P0 FMUL R7, R7, 16777216 ;  /* 0x4b80000007078820 */ /* 0x000fe20000400000 */
[C---:B-1----:R-:W-:Y:S01]  /*3cb0*/  FMUL R45, R41.reuse, R11 ;  /* 0x0000000b292d7220 */ /* 0x042fe20000400000 */
[----:B------:R-:W-:Y:S01]  /*3cc0*/  @P3 FMUL R12, R12, 0.25 ;  /* 0x3e8000000c0c3820 */ /* 0x000fe20000400000 */
[----:B------:R-:W-:Y:S01]  /*3cd0*/  @P3 FMUL R18, R18, 0.25 ;  /* 0x3e80000012123820 */ /* 0x000fe20000400000 */
[----:B------:R-:W-:Y:S01]  /*3ce0*/  @!P0 FMUL R8, R8, 16777216 ;  /* 0x4b80000008088820 */ /* 0x000fe20000400000 */
[----:B------:R-:W-:Y:S01]  /*3cf0*/  FMUL R11, R41, R16 ;  /* 0x00000010290b7220 */ /* 0x000fe20000400000 */
[----:B------:R-:W-:Y:S01]  /*3d00*/  @P3 FMUL R29, R29, 0.25 ;  /* 0x3e8000001d1d3820 */ /* 0x000fe20000400000 */
[----:B------:R-:W-:Y:S01]  /*3d10*/  @P3 FMUL R33, R33, 0.25 ;  /* 0x3e80000021213820 */ /* 0x000fe20000400000 */
[----:B------:R-:W-:Y:S01]  /*3d20*/  @!P0 FMUL R9, R9, 16777216 ;  /* 0x4b80000009098820 */ /* 0x000fe20000400000 */
[----:B------:R-:W-:Y:S01]  /*3d30*/  SHF.R.U32.HI R16, RZ, 0x6, R0 ;  /* 0x00000006ff107819 */ /* 0x000fe20000011600 */
[----:B------:R-:W-:Y:S01]  /*3d40*/  @!P0 FMUL R13, R13, 16777216 ;  /* 0x4b8000000d0d8820 */ /* 0x000fe20000400000 */
[----:B------:R-:W-:Y:S01]  /*3d50*/  @!P0 FMUL R5, R5, 16777216 ;  /* 0x4b80000005058820 */ /* 0x000fe20000400000 */
[----:B------:R-:W-:Y:S01]  /*3d60*/  @!P0 FMUL R14, R14, 16777216 ;  /* 0x4b8000000e0e8820 */ /* 0x000fe20000400000 */
[C---:B------:R-:W-:Y:S01]  /*3d70*/  FMUL R44, R41.reuse, R7 ;  /* 0x00000007292c7220 */ /* 0x040fe20000400000 */
[----:B------:R-:W-:Y:S01]  /*3d80*/  @P3 FMUL R10, R10, 0.25 ;  /* 0x3e8000000a0a3820 */ /* 0x000fe20000400000 */
[----:B------:R-:W-:Y:S01]  /*3d90*/  @!P0 FMUL R12, R12, 16777216 ;  /* 0x4b8000000c0c8820 */ /* 0x000fe20000400000 */
[----:B------:R-:W-:Y:S01]  /*3da0*/  @!P0 FMUL R18, R18, 16777216 ;  /* 0x4b80000012128820 */ /* 0x000fe20000400000 */
[----:B------:R-:W-:Y:S01]  /*3db0*/  FMUL R7, R41, R8 ;  /* 0x0000000829077220 */ /* 0x000fe20000400000 */
[----:B------:R-:W-:Y:S01]  /*3dc0*/  @P3 FMUL R4, R4, 0.25 ;  /* 0x3e80000004043820 */ /* 0x000fe20000400000 */
[----:B------:R-:W-:Y:S01]  /*3dd0*/  @P3 FMUL R21, R21, 0.25 ;  /* 0x3e80000015153820 */ /* 0x000fe20000400000 */
[----:B------:R-:W-:Y:S01]  /*3de0*/  @!P0 FMUL R29, R29, 16777216 ;  /* 0x4b8000001d1d8820 */ /* 0x000fe20000400000 */
[----:B------:R-:W-:Y:S01]  /*3df0*/  @!P0 FMUL R33, R33, 16777216 ;  /* 0x4b80000021218820 */ /* 0x000fe20000400000 */
[C---:B------:R-:W-:Y:S01]  /*3e00*/  FMUL R8, R41.reuse, R9 ;  /* 0x0000000929087220 */ /* 0x040fe20000400000 */
[----:B------:R-:W-:Y:S01]  /*3e10*/  SGXT.U32 R16, R16, 0x2 ;  /* 0x000000021010781a */ /* 0x000fe20000000000 */
[----:B------:R-:W-:Y:S01]  /*3e20*/  @P3 FMUL R28, R28, 0.25 ;  /* 0x3e8000001c1c3820 */ /* 0x000fe20000400000 */
[----:B------:R-:W-:Y:S01]  /*3e30*/  @P3 FMUL R32, R32, 0.25 ;  /* 0x3e80000020203820 */ /* 0x000fe20000400000 */
[C---:B------:R-:W-:Y:S01]  /*3e40*/  FMUL R9, R41.reuse, R13 ;  /* 0x0000000d29097220 */ /* 0x040fe20000400000 */
[----:B------:R-:W-:Y:S01]  /*3e50*/  @P3 FMUL R6, R6, 0.25 ;  /* 0x3e80000006063820 */ /* 0x000fe20000400000 */
[C---:B------:R-:W-:Y:S01]  /*3e60*/  FMUL R5, R41.reuse, R5 ;  /* 0x0000000529057220 */ /* 0x040fe20000400000 */
[----:B------:R-:W-:Y:S01]  /*3e70*/  FMUL R13, R41, R14 ;  /* 0x0000000e290d7220 */ /* 0x000fe20000400000 */
[----:B------:R-:W-:Y:S01]  /*3e80*/  @P3 FMUL R15, R15, 0.25 ;  /* 0x3e8000000f0f3820 */ /* 0x000fe20000400000 */
[----:B------:R-:W-:Y:S01]  /*3e90*/  @P3 FMUL R17, R17, 0.25 ;  /* 0x3e80000011113820 */ /* 0x000fe20000400000 */
[----:B------:R-:W-:Y:S01]  /*3ea0*/  @!P0 FMUL R10, R10, 16777216 ;  /* 0x4b8000000a0a8820 */ /* 0x000fe20000400000 */
[C---:B------:R-:W-:Y:S01]  /*3eb0*/  FMUL R12, R41.reuse, R12 ;  /* 0x0000000c290c7220 */ /* 0x040fe20000400000 */
[----:B------:R-:W-:Y:S01]  /*3ec0*/  FMUL R14, R41, R18 ;  /* 0x00000012290e7220 */ /* 0x000fe20000400000 */
[----:B------:R-:W-:Y:S01]  /*3ed0*/  @P3 FMUL R20, R20, 0.25 ;  /* 0x3e80000014143820 */ /* 0x000fe20000400000 */
[----:B------:R-:W-:Y:S01]  /*3ee0*/  @P3 FMUL R24, R24, 0.25 ;  /* 0x3e80000018183820 */ /* 0x000fe20000400000 */
[----:B------:R-:W-:Y:S01]  /*3ef0*/  @!P0 FMUL R4, R4, 16777216 ;  /* 0x4b80000004048820 */ /* 0x000fe20000400000 */
[----:B------:R-:W-:Y:S01]  /*3f00*/  @!P0 FMUL R21, R21, 16777216 ;  /* 0x4b80000015158820 */ /* 0x000fe20000400000 */
[C---:B------:R-:W-:Y:S01]  /*3f10*/  FMUL R29, R41.reuse, R29 ;  /* 0x0000001d291d7220 */ /* 0x040fe20000400000 */
[----:B------:R-:W-:Y:S01]  /*3f20*/  FMUL R18, R41, R33 ;  /* 0x0000002129127220 */ /* 0x000fe20000400000 */
[----:B------:R-:W-:Y:S01]  /*3f30*/  @!P0 FMUL R28, R28, 16777216 ;  /* 0x4b8000001c1c8820 */ /* 0x000fe20000400000 */
[----:B------:R-:W-:Y:S01]  /*3f40*/  @!P0 FMUL R32, R32, 16777216 ;  /* 0x4b80000020208820 */ /* 0x000fe20000400000 */
[----:B0-----:R-:W-:-:S02]  /*3f50*/  IMAD R16, R16, R37, RZ ;  /* 0x0000002510107224 */ /* 0x001fc400078e02ff */
[----:B------:R-:W-:Y:S01]  /*3f60*/  @!P0 FMUL R6, R6, 16777216 ;  /* 0x4b80000006068820 */ /* 0x000fe20000400000 */
[----:B------:R-:W-:Y:S01]  /*3f70*/  @!P0 FMUL R15, R15, 16777216 ;  /* 0x4b8000000f0f8820 */ /* 0x000fe20000400000 */
[----:B------:R-:W-:Y:S01]  /*3f80*/  @!P0 FMUL R17, R17, 16777216 ;  /* 0x4b80000011118820 */ /* 0x000fe20000400000 */
[C---:B------:R-:W-:Y:S01]  /*3f90*/  FMUL R46, R41.reuse, R10 ;  /* 0x0000000a292e7220 */ /* 0x040fe20000400000 */
[----:B------:R-:W-:Y:S01]  /*3fa0*/  F2FP.F16.F32.PACK_AB R8, R8, R5 ;  /* 0x000000050808723e */ /* 0x000fe200000000ff */
[----:B------:R-:W-:Y:S01]  /*3fb0*/  @!P0 FMUL R20, R20, 16777216 ;  /* 0x4b80000014148820 */ /* 0x000fe20000400000 */
[----:B------:R-:W-:Y:S01]  /*3fc0*/  @!P0 FMUL R24, R24, 16777216 ;  /* 0x4b80000018188820 */ /* 0x000fe20000400000 */
[C---:B------:R-:W-:Y:S01]  /*3fd0*/  FMUL R4, R41.reuse, R4 ;  /* 0x0000000429047220 */ /* 0x040fe20000400000 */
[----:B------:R-:W-:Y:S01]  /*3fe0*/  FMUL R10, R41, R21 ;  /* 0x00000015290a7220 */ /* 0x000fe20000400000 */
[----:B------:R-:W-:Y:S01]  /*3ff0*/  F2FP.F16.F32.PACK_AB R5, R11, R12 ;  /* 0x0000000c0b05723e */ /* 0x000fe200000000ff */
[----:B------:R-:W-:Y:S01]  /*4000*/  @P3 FMUL R19, R19, 0.25 ;  /* 0x3e80000013133820 */ /* 0x000fe20000400000 */
[----:B------:R-:W-:Y:S01]  /*4010*/  @P3 FMUL R25, R25, 0.25 ;  /* 0x3e80000019193820 */ /* 0x000fe20000400000 */
[C---:B------:R-:W-:Y:S01]  /*4020*/  FMUL R28, R41.reuse, R28 ;  /* 0x0000001c291c7220 */ /* 0x040fe20000400000 */
[C---:B------:R-:W-:Y:S01]  /*4030*/  FMUL R21, R41.reuse, R32 ;  /* 0x0000002029157220 */ /* 0x040fe20000400000 */
[----:B------:R-:W-:Y:S01]  /*4040*/  F2FP.F16.F32.PACK_AB R11, R18, R29 ;  /* 0x0000001d120b723e */ /* 0x000fe200000000ff */
[----:B------:R-:W-:Y:S01]  /*4050*/  @P3 FMUL R30, R30, 0.25 ;  /* 0x3e8000001e1e3820 */ /* 0x000fe20000400000 */
[----:B------:R-:W-:Y:S01]  /*4060*/  FMUL R43, R41, R6 ;  /* 0x00000006292b7220 */ /* 0x000fe20000400000 */
[----:B------:R-:W-:Y:S01]  /*4070*/  LEA R18, R37, R16, 0x2 ;  /* 0x0000001025127211 */ /* 0x000fe200078e10ff */
[C---:B------:R-:W-:Y:S01]  /*4080*/  FMUL R47, R41.reuse, R15 ;  /* 0x0000000f292f7220 */ /* 0x040fe20000400000 */
[C---:B------:R-:W-:Y:S01]  /*4090*/  FMUL R6, R41.reuse, R17 ;  /* 0x0000001129067220 */ /* 0x040fe20000400000 */
[C---:B------:R-:W-:Y:S01]  /*40a0*/  FMUL R20, R41.reuse, R20 ;  /* 0x0000001429147220 */ /* 0x040fe20000400000 */
[----:B------:R-:W-:Y:S01]  /*40b0*/  FMUL R15, R41, R24 ;  /* 0x00000018290f7220 */ /* 0x000fe20000400000 */
[----:B------:R-:W-:Y:S01]  /*40c0*/  @!P0 FMUL R19, R19, 16777216 ;  /* 0x4b80000013138820 */ /* 0x000fe20000400000 */
[----:B------:R-:W-:Y:S01]  /*40d0*/  @!P0 FMUL R25, R25, 16777216 ;  /* 0x4b80000019198820 */ /* 0x000fe20000400000 */
[----:B------:R-:W-:Y:S01]  /*40e0*/  F2FP.F16.F32.PACK_AB R4, R7, R4 ;  /* 0x000000040704723e */ /* 0x000fe200000000ff */
[----:B------:R-:W-:Y:S01]  /*40f0*/  @!P0 FMUL R30, R30, 16777216 ;  /* 0x4b8000001e1e8820 */ /* 0x000fe20000400000 */
[----:B------:R-:W-:Y:S01]  /*4100*/  F2FP.F16.F32.PACK_AB R7, R21, R28 ;  /* 0x0000001c1507723e */ /* 0x000fe200000000ff */
[----:B------:R-:W-:Y:S01]  /*4110*/  IMAD R28, R37, 0x4, R18 ;  /* 0x00000004251c7824 */ /* 0x000fe200078e0212 */
[----:B------:R-:W-:Y:S01]  /*4120*/  F2FP.F16.F32.PACK_AB R9, R6, R9 ;  /* 0x000000090609723e */ /* 0x000fe200000000ff */
[C---:B------:R-:W-:Y:S01]  /*4130*/  FMUL R48, R41.reuse, R19 ;  /* 0x0000001329307220 */ /* 0x040fe20000400000 */
[----:B------:R-:W-:Y:S01]  /*4140*/  FMUL R25, R41, R25 ;  /* 0x0000001929197220 */ /* 0x000fe20000400000 */
[----:B------:R-:W-:Y:S01]  /*4150*/  F2FP.F16.F32.PACK_AB R6, R15, R20 ;  /* 0x000000140f06723e */ /* 0x000fe200000000ff */
[----:B------:R-:W-:Y:S01]  /*4160*/  FMUL R19, R41, R30 ;  /* 0x0000001e29137220 */ /* 0x000fe20000400000 */
[----:B------:R-:W-:-:S02]  /*4170*/  IMAD R30, R37, 0x4, R28 ;  /* 0x00000004251e7824 */ /* 0x000fc400078e021c */
[----:B------:R-:W-:Y:S01]  /*4180*/  @P3 FMUL R22, R22, 0.25 ;  /* 0x3e80000016163820 */ /* 0x000fe20000400000 */
[----:B------:R-:W-:Y:S01]  /*4190*/  @P3 FMUL R23, R23, 0.25 ;  /* 0x3e80000017173820 */ /* 0x000fe20000400000 */
[----:B------:R-:W-:Y:S01]  /*41a0*/  @P3 FMUL R26, R26, 0.25 ;  /* 0x3e8000001a1a3820 */ /* 0x000fe20000400000 */
[----:B------:R-:W-:Y:S01]  /*41b0*/  @P3 FMUL R27, R27, 0.25 ;  /* 0x3e8000001b1b3820 */ /* 0x000fe20000400000 */
[----:B------:R-:W-:Y:S01]  /*41c0*/  @P3 FMUL R31, R31, 0.25 ;  /* 0x3e8000001f1f3820 */ /* 0x000fe20000400000 */
[----:B------:R-:W-:Y:S01]  /*41d0*/  @P3 FMUL R34, R34, 0.25 ;  /* 0x3e80000022223820 */ /* 0x000fe20000400000 */
[----:B------:R-:W-:Y:S01]  /*41e0*/  @P3 FMUL R35, R35, 0.25 ;  /* 0x3e80000023233820 */ /* 0x000fe20000400000 */
[----:B------:R-:W-:Y:S01]  /*41f0*/  F2FP.F16.F32.PACK_AB R10, R25, R10 ;  /* 0x0000000a190a723e */ /* 0x000fe200000000ff */
[----:B---3--:R0:W-:Y:S01]  /*4200*/  STS.128 [R49], R4 ;  /* 0x0000000431007388 */ /* 0x0081e20000000c00 */
[----:B------:R-:W-:Y:S01]  /*4210*/  @!P0 FMUL R22, R22, 16777216 ;  /* 0x4b80000016168820 */ /* 0x000fe20000400000 */
[----:B------:R-:W-:Y:S01]  /*4220*/  @!P0 FMUL R23, R23, 16777216 ;  /* 0x4b80000017178820 */ /* 0x000fe20000400000 */
[----:B------:R-:W-:Y:S01]  /*4230*/  @!P0 FMUL R26, R26, 16777216 ;  /* 0x4b8000001a1a8820 */ /* 0x000fe20000400000 */
[----:B------:R-:W-:Y:S01]  /*4240*/  @!P0 FMUL R27, R27, 16777216 ;  /* 0x4b8000001b1b8820 */ /* 0x000fe20000400000 */
[----:B------:R-:W-:Y:S01]  /*4250*/  @!P0 FMUL R31, R31, 16777216 ;  /* 0x4b8000001f1f8820 */ /* 0x000fe20000400000 */
[----:B------:R-:W-:Y:S01]  /*4260*/  @!P0 FMUL R34, R34, 16777216 ;  /* 0x4b80000022228820 */ /* 0x000fe20000400000 */
[----:B------:R-:W-:Y:S01]  /*4270*/  @!P0 FMUL R35, R35, 16777216 ;  /* 0x4b80000023238820 */ /* 0x000fe20000400000 */
[----:B------:R-:W1:Y:S01]  /*4280*/  LDC.64 R32, c[0x0][0x398] ;  /* 0x0000e600ff207b82 */ /* 0x000e620000000a00 */
[----:B------:R-:W-:Y:S01]  /*4290*/  ISETP.GE.U32.AND P0, PT, R38, 0x7f800000, PT ;  /* 0x7f8000002600780c */ /* 0x000fe20003f06070 */
[----:B------:R2:W-:Y:S01]  /*42a0*/  STS.128 [R49+0x400], R8 ;  /* 0x0004000831007388 */ /* 0x0005e20000000c00 */
[----:B------:R-:W-:Y:S01]  /*42b0*/  FMUL R42, R39, R42 ;  /* 0x0000002a272a7220 */ /* 0x000fe20000400000 */
[C---:B------:R-:W-:Y:S01]  /*42c0*/  FMUL R22, R41.reuse, R22 ;  /* 0x0000001629167220 */ /* 0x040fe20000400000 */
[C---:B------:R-:W-:Y:S01]  /*42d0*/  FMUL R17, R41.reuse, R26 ;  /* 0x0000001a29117220 */ /* 0x040fe20000400000 */
[----:B------:R-:W-:Y:S01]  /*42e0*/  FMUL R34, R41, R34 ;  /* 0x0000002229227220 */ /* 0x000fe20000400000 */
[----:B------:R-:W-:Y:S01]  /*42f0*/  FMUL R42, R39, R42 ;  /* 0x0000002a272a7220 */ /* 0x000fe20000400000 */
[----:B0-----:R-:W-:Y:S01]  /*4300*/  IMAD R6, R37, 0x4, R30 ;  /* 0x0000000425067824 */ /* 0x001fe200078e021e */
[----:B------:R-:W-:Y:S01]  /*4310*/  F2FP.F16.F32.PACK_AB R13, R14, R13 ;  /* 0x0000000d0e0d723e */ /* 0x000fe200000000ff */
[----:B------:R-:W-:Y:S01]  /*4320*/  IMAD R4, R2, UR5, RZ ;  /* 0x0000000502047c24 */ /* 0x000fe2000f8e02ff */
[----:B------:R-:W-:Y:S01]  /*4330*/  F2FP.F16.F32.PACK_AB R12, R46, R43 ;  /* 0x0000002b2e0c723e */ /* 0x000fe200000000ff */
[----:B------:R-:W-:Y:S01]  /*4340*/  FFMA.FTZ R39, R39, 1.4426950216293334961, R42 ;  /* 0x3fb8aa3b27277823 */ /* 0x000fe2000001002a */
[----:B------:R-:W-:Y:S01]  /*4350*/  F2FP.F16.F32.PACK_AB R14, R17, R22 ;  /* 0x00000016110e723e */ /* 0x000fe200000000ff */
[----:B------:R-:W-:Y:S01]  /*4360*/  @P0 IMAD.MOV.U32 R5, RZ, RZ, 0x7f800000 ;  /* 0x7f800000ff050424 */ /* 0x000fe200078e00ff */
[----:B------:R-:W-:Y:S01]  /*4370*/  F2FP.F16.F32.PACK_AB R15, R34, R19 ;  /* 0x00000013220f723e */ /* 0x000fe200000000ff */
[----:B------:R-:W-:Y:S01]  /*4380*/  FADD R39, R40, R39 ;  /* 0x0000002728277221 */ /* 0x000fe20000000000 */
[----:B------:R-:W-:Y:S01]  /*4390*/  FMUL R23, R41, R23 ;  /* 0x0000001729177220 */ /* 0x000fe20000400000 */
[----:B--2---:R-:W-:Y:S01]  /*43a0*/  LEA R8, R37, R6, 0x2 ;  /* 0x0000000625087211 */ /* 0x004fe200078e10ff */
[----:B------:R-:W-:Y:S01]  /*43b0*/  @P0 FFMA.FTZ R39, R38, R5, +INF ;  /* 0x7f80000026270423 */ /* 0x000fe20000010005 */
[----:B------:R0:W-:Y:S01]  /*43c0*/  STS.128 [R49+0x800], R12 ;  /* 0x0008000c31007388 */ /* 0x0001e20000000c00 */
[----:B------:R-:W-:-:S02]  /*43d0*/  IMAD.SHL.U32 R5, R4, 0x2, RZ ;  /* 0x0000000204057824 */ /* 0x000fc400078e00ff */
[----:B------:R-:W-:Y:S01]  /*43e0*/  FMUL R24, R41, R27 ;  /* 0x0000001b29187220 */ /* 0x000fe20000400000 */
[----:B------:R-:W-:Y:S02]  /*43f0*/  IMAD R10, R37, 0x4, R8 ;  /* 0x00000004250a7824 */ /* 0x000fe400078e0208 */
[C---:B------:R-:W-:Y:S01]  /*4400*/  FMUL R31, R41.reuse, R31 ;  /* 0x0000001f291f7220 */ /* 0x040fe20000400000 */
[----:B------:R-:W-:Y:S01]  /*4410*/  FMUL R26, R41, R35 ;  /* 0x00000023291a7220 */ /* 0x000fe20000400000 */
[----:B------:R-:W-:Y:S01]  /*4420*/  UIMAD.WIDE UR4, UR4, 0x2, URZ ;  /* 0x00000002040478a5 */ /* 0x000fe2000f8e02ff */
[----:B------:R-:W-:Y:S01]  /*4430*/  IMAD R42, R37, 0x4, R10 ;  /* 0x00000004252a7824 */ /* 0x000fe200078e020a */
[----:B------:R-:W-:Y:S01]  /*4440*/  FSEL R39, R39, -INF , P2 ;  /* 0xff80000027277808 */ /* 0x000fe20001000000 */
[----:B------:R-:W-:Y:S01]  /*4450*/  IMAD.HI R4, R4, 0x2, RZ ;  /* 0x0000000204047827 */ /* 0x000fe200078e02ff */
[----:B-1----:R-:W-:Y:S02]  /*4460*/  IADD3 R81, P0, P2, R5, UR6, R32 ;  /* 0x0000000605517c10 */ /* 0x002fe4000fa1e020 */
[----:B------:R-:W-:Y:S01]  /*4470*/  F2FP.F16.F32.PACK_AB R22, R24, R23 ;  /* 0x000000171816723e */ /* 0x000fe200000000ff */
[----:B------:R-:W-:Y:S01]  /*4480*/  FFMA R60, R39, 0.69314718246459960938, R60 ;  /* 0x3f317218273c7823 */ /* 0x000fe2000000003c */
[----:B------:R-:W-:Y:S01]  /*4490*/  F2FP.F16.F32.PACK_AB R20, R45, R44 ;  /* 0x0000002c2d14723e */ /* 0x000fe200000000ff */
[----:B0-----:R-:W-:Y:S01]  /*44a0*/  IMAD R12, R37, 0x4, R42 ;  /* 0x00000004250c7824 */ /* 0x001fe200078e022a */
[----:B------:R-:W-:Y:S01]  /*44b0*/  F2FP.F16.F32.PACK_AB R21, R48, R47 ;  /* 0x0000002f3015723e */ /* 0x000fe200000000ff */
[----:B------:R-:W0:Y:S01]  /*44c0*/  LDCU UR4, c[0x0][0x3ec] ;  /* 0x00007d80ff0477ac */ /* 0x000e220008000800 */
[----:B------:R-:W-:-:S02]  /*44d0*/  F2FP.F16.F32.PACK_AB R23, R26, R31 ;  /* 0x0000001f1a17723e */ /* 0x000fc400000000ff */
[C---:B------:R-:W-:Y:S02]  /*44e0*/  LEA R14, R37.reuse, R12, 0x2 ;  /* 0x0000000c250e7211 */ /* 0x040fe400078e10ff */
[----:B------:R-:W-:Y:S01]  /*44f0*/  IADD3.X R13, PT, PT, R4, UR5, R33, P0, P2 ;  /* 0x00000005040d7c10 */ /* 0x000fe200087e4421 */
[----:B------:R1:W-:Y:S01]  /*4500*/  STS.128 [R49+0xc00], R20 ;  /* 0x000c001431007388 */ /* 0x0003e20000000c00 */
[----:B------:R-:W-:Y:S01]  /*4510*/  BAR.SYNC.DEFER_BLOCKING 0x0 ;  /* 0x0000000000007b1d */ /* 0x000fe20000010000 */
[C---:B------:R-:W-:Y:S01]  /*4520*/  IMAD R46, R37.reuse, 0x4, R14 ;  /* 0x00000004252e7824 */ /* 0x040fe200078e020e */
[----:B------:R-:W-:Y:S02]  /*4530*/  LEA R24, P3, R30, R81, 0x1 ;  /* 0x000000511e187211 */ /* 0x000fe400078608ff */
[----:B------:R-:W-:Y:S01]  /*4540*/  LOP3.LUT R0, R0, 0xff, RZ, 0xc0, !PT ;  /* 0x000000ff00007812 */ /* 0x000fe200078ec0ff */
[----:B------:R-:W-:Y:S01]  /*4550*/  IMAD R4, R37, 0x4, R46 ;  /* 0x0000000425047824 */ /* 0x000fe200078e022e */
[----:B------:R-:W-:-:S02]  /*4560*/  LEA.HI.X.SX32 R25, R30, R13, 0x1, P3 ;  /* 0x0000000d1e197211 */ /* 0x000fc400018f0eff */
[-C--:B------:R-:W-:Y:S01]  /*4570*/  LEA R32, P3, R10, R81.reuse, 0x1 ;  /* 0x000000510a207211 */ /* 0x080fe200078608ff */
[C---:B------:R-:W-:Y:S01]  /*4580*/  IMAD R48, R37.reuse, 0x4, R4 ;  /* 0x0000000425307824 */ /* 0x040fe200078e0204 */
[----:B------:R-:W-:Y:S01]  /*4590*/  LEA R17, R0, UR24, 0x4 ;  /* 0x0000001800117c11 */ /* 0x000fe2000f8e20ff */
[----:B0-----:R-:W-:Y:S01]  /*45a0*/  UIMAD UR4, UR25, UR4, URZ ;  /* 0x00000004190472a4 */ /* 0x001fe2000f8e02ff */
[-C--:B-1----:R-:W-:Y:S02]  /*45b0*/  LEA R20, P0, R16, R81.reuse, 0x1 ;  /* 0x0000005110147211 */ /* 0x082fe400078008ff */
[----:B------:R-:W-:Y:S01]  /*45c0*/  LEA R22, P2, R18, R81, 0x1 ;  /* 0x0000005112167211 */ /* 0x000fe200078408ff */
[----:B------:R-:W-:Y:S01]  /*45d0*/  USHF.L.U32 UR6, UR4, 0x2, URZ ;  /* 0x0000000204067899 */ /* 0x000fe200080006ff */
[-C--:B------:R-:W-:Y:S01]  /*45e0*/  LEA.HI.X.SX32 R21, R16, R13.reuse, 0x1, P0 ;  /* 0x0000000d10157211 */ /* 0x080fe200000f0eff */
[----:B------:R-:W-:Y:S01]  /*45f0*/  IMAD R16, R37, 0x4, R48 ;  /* 0x0000000425107824 */ /* 0x000fe200078e0230 */
[----:B------:R-:W-:Y:S01]  /*4600*/  LEA.HI.X.SX32 R23, R18, R13, 0x1, P2 ;  /* 0x0000000d12177211 */ /* 0x000fe200010f0eff */
[----:B------:R-:W-:Y:S01]  /*4610*/  UIMAD.WIDE UR4, UR4, 0x4, URZ ;  /* 0x00000004040478a5 */ /* 0x000fe2000f8e02ff */
[----:B------:R-:W-:-:S02]  /*4620*/  LEA R26, P0, R28, R81, 0x1 ;  /* 0x000000511c1a7211 */ /* 0x000fc400078008ff */
[C---:B------:R-:W-:Y:S02]  /*4630*/  LEA R18, R37.reuse, R16, 0x2 ;  /* 0x0000001025127211 */ /* 0x040fe400078e10ff */
[----:B------:R-:W-:Y:S02]  /*4640*/  LEA.HI.X.SX32 R27, R28, R13, 0x1, P0 ;  /* 0x0000000d1c1b7211 */ /* 0x000fe400000f0eff */
[-C--:B------:R-:W-:Y:S01]  /*4650*/  LEA R28, P2, R8, R81.reuse, 0x1 ;  /* 0x00000051081c7211 */ /* 0x080fe200078408ff */
[C---:B------:R-:W-:Y:S01]  /*4660*/  IMAD R54, R37.reuse, 0x4, R18 ;  /* 0x0000000425367824 */ /* 0x040fe200078e0212 */
[----:B------:R-:W-:Y:S02]  /*4670*/  LEA R30, P0, R6, R81, 0x1 ;  /* 0x00000051061e7211 */ /* 0x000fe400078008ff */
[----:B------:R-:W-:Y:S01]  /*4680*/  LEA.HI.X.SX32 R29, R8, R13, 0x1, P2 ;  /* 0x0000000d081d7211 */ /* 0x000fe200010f0eff */
[----:B------:R-:W-:Y:S01]  /*4690*/  IMAD R62, R37, 0x4, R54 ;  /* 0x00000004253e7824 */ /* 0x000fe200078e0236 */
[----:B------:R-:W-:-:S02]  /*46a0*/  LEA R38, P2, R12, R81, 0x1 ;  /* 0x000000510c267211 */ /* 0x000fc400078408ff */
[-C--:B------:R-:W-:Y:S01]  /*46b0*/  LEA.HI.X.SX32 R33, R10, R13.reuse, 0x1, P3 ;  /* 0x0000000d0a217211 */ /* 0x080fe200018f0eff */
[C---:B------:R-:W-:Y:S01]  /*46c0*/  IMAD R64, R37.reuse, 0x4, R62 ;  /* 0x0000000425407824 */ /* 0x040fe200078e023e */
[----:B------:R-:W-:Y:S01]  /*46d0*/  LEA.HI.X.SX32 R39, R12, R13, 0x1, P2 ;  /* 0x0000000d0c277211 */ /* 0x000fe200010f0eff */
[----:B------:R-:W0:Y:S01]  /*46e0*/  LDS.128 R8, [R17] ;  /* 0x0000000011087984 */ /* 0x000e220000000c00 */
[----:B------:R-:W-:Y:S01]  /*46f0*/  LEA R34, P3, R14, R81, 0x1 ;  /* 0x000000510e227211 */ /* 0x000fe200078608ff */
[----:B------:R-:W-:Y:S01]  /*4700*/  IMAD R12, R37, 0x4, R64 ;  /* 0x00000004250c7824 */ /* 0x000fe200078e0240 */
[----:B------:R-:W-:Y:S02]  /*4710*/  LEA.HI.X.SX32 R31, R6, R13, 0x1, P0 ;  /* 0x0000000d061f7211 */ /* 0x000fe400000f0eff */
[----:B------:R-:W-:Y:S02]  /*4720*/  LEA R40, P0, R42, R81, 0x1 ;  /* 0x000000512a287211 */ /* 0x000fe400078008ff */
[----:B------:R-:W-:-:S02]  /*4730*/  LEA.HI.X.SX32 R35, R14, R13, 0x1, P3 ;  /* 0x0000000d0e237211 */ /* 0x000fc400018f0eff */
        /* <DEDUP_REMOVED lines=11> */
[----:B------:R-:W1:Y:S01]  /*47f0*/  LDS.128 R4, [R17+0x1000] ;  /* 0x0010000011047984 */ /* 0x000e620000000c00 */
[-C--:B------:R-:W-:Y:S02]  /*4800*/  LEA R52, P0, R16, R81.reuse, 0x1 ;  /* 0x0000005110347211 */ /* 0x080fe400078008ff */
[----:B------:R-:W-:Y:S02]  /*4810*/  LEA R50, P2, R18, R81, 0x1 ;  /* 0x0000005112327211 */ /* 0x000fe400078408ff */
[----:B------:R-:W-:Y:S01]  /*4820*/  LEA.HI.X.SX32 R53, R16, R13, 0x1, P0 ;  /* 0x0000000d10357211 */ /* 0x000fe200000f0eff */
[----:B------:R-:W-:Y:S01]  /*4830*/  IMAD R16, R37, 0x4, R74 ;  /* 0x0000000425107824 */ /* 0x000fe200078e024a */
[----:B------:R-:W-:-:S02]  /*4840*/  LEA R48, P3, R54, R81, 0x1 ;  /* 0x0000005136307211 */ /* 0x000fc400078608ff */
[-C--:B------:R-:W-:Y:S02]  /*4850*/  LEA.HI.X.SX32 R51, R18, R13.reuse, 0x1, P2 ;  /* 0x0000000d12337211 */ /* 0x080fe400010f0eff */
[----:B------:R-:W-:Y:S02]  /*4860*/  LEA.HI.X.SX32 R49, R54, R13, 0x1, P3 ;  /* 0x0000000d36317211 */ /* 0x000fe400018f0eff */
[-C--:B------:R-:W-:Y:S02]  /*4870*/  LEA R58, P3, R12, R81.reuse, 0x1 ;  /* 0x000000510c3a7211 */ /* 0x080fe400078608ff */
[C---:B------:R-:W-:Y:S01]  /*4880*/  LEA R18, R37.reuse, R16, 0x2 ;  /* 0x0000001025127211 */ /* 0x040fe200078e10ff */
[----:B0-----:R0:W-:Y:S01]  /*4890*/  STG.E.U16 desc[UR30][R20.64], R8 ;  /* 0x0000000814007986 */ /* 0x0011e2000c10151e */
[----:B------:R-:W-:Y:S02]  /*48a0*/  LEA R54, P0, R62, R81, 0x1 ;  /* 0x000000513e367211 */ /* 0x000fe400078008ff */
[----:B------:R-:W-:Y:S01]  /*48b0*/  LEA.HI.X.SX32 R59, R12, R13, 0x1, P3 ;  /* 0x0000000d0c3b7211 */ /* 0x000fe200018f0eff */
[----:B------:R-:W-:Y:S01]  /*48c0*/  IMAD R12, R37, 0x4, R18 ;  /* 0x00000004250c7824 */ /* 0x000fe200078e0212 */
[----:B------:R-:W-:-:S02]  /*48d0*/  LEA R56, P2, R64, R81, 0x1 ;  /* 0x0000005140387211 */ /* 0x000fc400078408ff */
[----:B------:R-:W-:Y:S01]  /*48e0*/  LEA.HI.X.SX32 R55, R62, R13, 0x1, P0 ;  /* 0x0000000d3e377211 */ /* 0x000fe200000f0eff */
[C---:B------:R-:W-:Y:S01]  /*48f0*/  IMAD R80, R37.reuse, 0x4, R12 ;  /* 0x0000000425507824 */ /* 0x040fe200078e020c */
[----:B------:R-:W-:Y:S02]  /*4900*/  LEA R62, P0, R14, R81, 0x1 ;  /* 0x000000510e3e7211 */ /* 0x000fe400078008ff */
[----:B------:R-:W-:Y:S02]  /*4910*/  LEA.HI.X.SX32 R57, R64, R13, 0x1, P2 ;  /* 0x0000000d40397211 */ /* 0x000fe400010f0eff */
[----:B------:R-:W-:Y:S02]  /*4920*/  LEA R66, P2, R68, R81, 0x1 ;  /* 0x0000005144427211 */ /* 0x000fe400078408ff */
[-C--:B------:R-:W-:Y:S01]  /*4930*/  LEA.HI.X.SX32 R63, R14, R13.reuse, 0x1, P0 ;  /* 0x0000000d0e3f7211 */ /* 0x080fe200000f0eff */
[----:B------:R-:W-:Y:S01]  /*4940*/  IMAD R14, R37, 0x4, R80 ;  /* 0x00000004250e7824 */ /* 0x000fe200078e0250 */
[----:B------:R-:W-:-:S02]  /*4950*/  LEA.HI.X.SX32 R67, R68, R13, 0x1, P2 ;  /* 0x0000000d44437211 */ /* 0x000fc400010f0eff */
[-C--:B------:R-:W-:Y:S01]  /*4960*/  LEA R64, P3, R70, R81.reuse, 0x1 ;  /* 0x0000005146407211 */ /* 0x080fe200078608ff */
[C---:B------:R-:W-:Y:S01]  /*4970*/  IMAD R88, R37.reuse, 0x4, R14 ;  /* 0x0000000425587824 */ /* 0x040fe200078e020e */
[----:B------:R-:W-:Y:S02]  /*4980*/  LEA R68, P2, R16, R81, 0x1 ;  /* 0x0000005110447211 */ /* 0x000fe400078408ff */
[-C--:B------:R-:W-:Y:S02]  /*4990*/  LEA.HI.X.SX32 R65, R70, R13.reuse, 0x1, P3 ;  /* 0x0000000d46417211 */ /* 0x080fe400018f0eff */
[----:B------:R-:W-:Y:S02]  /*49a0*/  LEA.HI.X.SX32 R69, R16, R13, 0x1, P2 ;  /* 0x0000000d10457211 */ /* 0x000fe400010f0eff */
[----:B------:R-:W-:Y:S02]  /*49b0*/  LEA R70, P3, R18, R81, 0x1 ;  /* 0x0000005112467211 */ /* 0x000fe400078608ff */
[----:B------:R-:W-:-:S02]  /*49c0*/  LEA R16, R37, R88, 0x2 ;  /* 0x0000005825107211 */ /* 0x000fc400078e10ff */
[----:B------:R-:W-:Y:S02]  /*49d0*/  LEA R72, P0, R74, R81, 0x1 ;  /* 0x000000514a487211 */ /* 0x000fe400078008ff */
[-C--:B------:R-:W-:Y:S01]  /*49e0*/  LEA.HI.X.SX32 R71, R18, R13.reuse, 0x1, P3 ;  /* 0x0000000d12477211 */ /* 0x080fe200018f0eff */
[C---:B------:R-:W-:Y:S01]  /*49f0*/  IMAD R18, R37.reuse, 0x4, R16 ;  /* 0x0000000425127824 */ /* 0x040fe200078e0210 */
[----:B------:R-:W-:Y:S02]  /*4a00*/  LEA.HI.X.SX32 R73, R74, R13, 0x1, P0 ;  /* 0x0000000d4a497211 */ /* 0x000fe400000f0eff */
[-C--:B------:R-:W-:Y:S01]  /*4a10*/  LEA R78, P0, R12, R81.reuse, 0x1 ;  /* 0x000000510c4e7211 */ /* 0x080fe200078008ff */
[----:B------:R-:W-:Y:S01]  /*4a20*/  IMAD R37, R37, 0x4, R18 ;  /* 0x0000000425257824 */ /* 0x000fe200078e0212 */
[-C--:B------:R-:W-:Y:S02]  /*4a30*/  LEA R76, P2, R80, R81.reuse, 0x1 ;  /* 0x00000051504c7211 */ /* 0x080fe400078408ff */
[----:B------:R-:W-:-:S02]  /*4a40*/  LEA R74, P3, R14, R81, 0x1 ;  /* 0x000000510e4a7211 */ /* 0x000fc400078608ff */
[-C--:B------:R-:W-:Y:S02]  /*4a50*/  LEA.HI.X.SX32 R79, R12, R13.reuse, 0x1, P0 ;  /* 0x0000000d0c4f7211 */ /* 0x080fe400000f0eff */
[-C--:B------:R-:W-:Y:S02]  /*4a60*/  LEA.HI.X.SX32 R77, R80, R13.reuse, 0x1, P2 ;  /* 0x0000000d504d7211 */ /* 0x080fe400010f0eff */
[----:B------:R-:W-:Y:S02]  /*4a70*/  LEA.HI.X.SX32 R75, R14, R13, 0x1, P3 ;  /* 0x0000000d0e4b7211 */ /* 0x000fe400018f0eff */
[-C--:B------:R-:W-:Y:S02]  /*4a80*/  LEA R86, P0, R88, R81.reuse, 0x1 ;  /* 0x0000005158567211 */ /* 0x080fe400078008ff */
[-C--:B------:R-:W-:Y:S02]  /*4a90*/  LEA R84, P2, R16, R81.reuse, 0x1 ;  /* 0x0000005110547211 */ /* 0x080fe400078408ff */
[----:B------:R-:W-:-:S02]  /*4aa0*/  LEA R82, P3, R18, R81, 0x1 ;  /* 0x0000005112527211 */ /* 0x000fc400078608ff */
[C---:B------:R-:W-:Y:S02]  /*4ab0*/  LEA R80, P4, R37.reuse, R81, 0x1 ;  /* 0x0000005125507211 */ /* 0x040fe400078808ff */
[-C--:B------:R-:W-:Y:S02]  /*4ac0*/  LEA.HI.X.SX32 R87, R88, R13.reuse, 0x1, P0 ;  /* 0x0000000d58577211 */ /* 0x080fe400000f0eff */
[-C--:B------:R-:W-:Y:S02]  /*4ad0*/  LEA.HI.X.SX32 R85, R16, R13.reuse, 0x1, P2 ;  /* 0x0000000d10557211 */ /* 0x080fe400010f0eff */
[-C--:B------:R-:W-:Y:S02]  /*4ae0*/  LEA.HI.X.SX32 R83, R18, R13.reuse, 0x1, P3 ;  /* 0x0000000d12537211 */ /* 0x080fe400018f0eff */
[----:B------:R-:W-:Y:S02]  /*4af0*/  LEA.HI.X.SX32 R81, R37, R13, 0x1, P4 ;  /* 0x0000000d25517211 */ /* 0x000fe400020f0eff */
[----:B------:R-:W2:Y:S01]  /*4b00*/  LDS.128 R12, [R17+0x2000] ;  /* 0x00200000110c7984 */ /* 0x000ea20000000c00 */
[----:B------:R-:W-:-:S02]  /*4b10*/  PRMT R37, R8, 0x7632, R37 ;  /* 0x0000763208257816 */ /* 0x000fc40000000025 */
[----:B0-----:R-:W-:Y:S01]  /*4b20*/  PRMT R21, R9, 0x7632, R21 ;  /* 0x0000763209157816 */ /* 0x001fe20000000015 */
[----:B------:R-:W0:Y:S01]  /*4b30*/  LDS.128 R16, [R17+0x3000] ;  /* 0x0030000011107984 */ /* 0x000e220000000c00 */
[----:B-1----:R-:W-:Y:S02]  /*4b40*/  PRMT R8, R4, 0x7632, R8 ;  /* 0x0000763204087816 */ /* 0x002fe40000000008 */
[----:B------:R-:W-:Y:S01]  /*4b50*/  ISETP.GE.U32.AND P0, PT, R0, 0x40, PT ;  /* 0x000000400000780c */ /* 0x000fe20003f06070 */
[----:B------:R1:W-:Y:S01]  /*4b60*/  STG.E.U16 desc[UR30][R22.64], R37 ;  /* 0x0000002516007986 */ /* 0x0003e2000c10151e */
[----:B------:R-:W-:-:S03]  /*4b70*/  IMAD.HI R0, R2, 0x4, RZ ;  /* 0x0000000402007827 */ /* 0x000fc600078e02ff */
[----:B------:R3:W-:Y:S04]  /*4b80*/  STG.E.U16 desc[UR30][R26.64], R9 ;  /* 0x000000091a007986 */ /* 0x0007e8000c10151e */
[----:B------:R4:W-:Y:S01]  /*4b90*/  STG.E.U16 desc[UR30][R24.64], R21 ;  /* 0x0000001518007986 */ /* 0x0009e2000c10151e */
[----:B-1----:R-:W-:-:S03]  /*4ba0*/  PRMT R23, R10, 0x7632, R23 ;  /* 0x000076320a177816 */ /* 0x002fc60000000017 */
[----:B------:R-:W-:Y:S01]  /*4bb0*/  STG.E.U16 desc[UR30][R30.64], R10 ;  /* 0x0000000a1e007986 */ /* 0x000fe2000c10151e */
[----:B---3--:R-:W-:-:S03]  /*4bc0*/  PRMT R9, R5, 0x7632, R9 ;  /* 0x0000763205097816 */ /* 0x008fc60000000009 */
[----:B------:R2:W-:Y:S01]  /*4bd0*/  STG.E.U16 desc[UR30][R28.64], R23 ;  /* 0x000000171c007986 */ /* 0x0005e2000c10151e */
[----:B------:R-:W-:Y:S02]  /*4be0*/  PRMT R26, R6, 0x7632, R26 ;  /* 0x00007632061a7816 */ /* 0x000fe4000000001a */
[----:B----4-:R-:W-:Y:S01]  /*4bf0*/  PRMT R25, R11, 0x7632, R25 ;  /* 0x000076320b197816 */ /* 0x010fe20000000019 */
[----:B------:R1:W-:Y:S01]  /*4c00*/  STG.E.U16 desc[UR30][R32.64], R11 ;  /* 0x0000000b20007986 */ /* 0x0003e2000c10151e */
[----:B------:R-:W-:-:S03]  /*4c10*/  PRMT R24, R7, 0x7632, R24 ;  /* 0x0000763207187816 */ /* 0x000fc60000000018 */
[----:B------:R3:W-:Y:S04]  /*4c20*/  STG.E.U16 desc[UR30][R40.64], R25 ;  /* 0x0000001928007986 */ /* 0x0007e8000c10151e */
[----:B------:R4:W-:Y:S01]  /*4c30*/  STG.E.U16 desc[UR30][R38.64], R4 ;  /* 0x0000000426007986 */ /* 0x0009e2000c10151e */
[----:B--2---:R-:W-:-:S03]  /*4c40*/  PRMT R28, R12, 0x7632, R28 ;  /* 0x000076320c1c7816 */ /* 0x004fc6000000001c */
[----:B------:R2:W-:Y:S01]  /*4c50*/  STG.E.U16 desc[UR30][R34.64], R8 ;  /* 0x0000000822007986 */ /* 0x0005e2000c10151e */
[----:B------:R-:W-:Y:S02]  /*4c60*/  PRMT R31, R13, 0x7632, R31 ;  /* 0x000076320d1f7816 */ /* 0x000fe4000000001f */
[----:B-1----:R-:W-:Y:S01]  /*4c70*/  PRMT R32, R14, 0x7632, R32 ;  /* 0x000076320e207816 */ /* 0x002fe20000000020 */
[----:B------:R1:W-:Y:S01]  /*4c80*/  STG.E.U16 desc[UR30][R44.64], R5 ;  /* 0x000000052c007986 */ /* 0x0003e2000c10151e */
[----:B0-----:R-:W-:Y:S02]  /*4c90*/  PRMT R37, R17, 0x7632, R37 ;  /* 0x0000763211257816 */ /* 0x001fe40000000025 */
[----:B---3--:R-:W-:Y:S01]  /*4ca0*/  PRMT R40, R19, 0x7632, R40 ;  /* 0x0000763213287816 */ /* 0x008fe20000000028 */
[----:B------:R0:W-:Y:S01]  /*4cb0*/  STG.E.U16 desc[UR30][R42.64], R9 ;  /* 0x000000092a007986 */ /* 0x0001e2000c10151e */
[----:B----4-:R-:W-:-:S03]  /*4cc0*/  PRMT R39, R16, 0x7632, R39 ;  /* 0x0000763210277816 */ /* 0x010fc60000000027 */
[----:B------:R-:W-:Y:S01]  /*4cd0*/  STG.E.U16 desc[UR30][R46.64], R6 ;  /* 0x000000062e007986 */ /* 0x000fe2000c10151e */
[----:B--2---:R-:W-:-:S03]  /*4ce0*/  PRMT R34, R15, 0x7632, R34 ;  /* 0x000076320f227816 */ /* 0x004fc60000000022 */
[----:B------:R-:W-:Y:S01]  /*4cf0*/  STG.E.U16 desc[UR30][R52.64], R26 ;  /* 0x0000001a34007986 */ /* 0x000fe2000c10151e */
[----:B-1----:R-:W-:-:S03]  /*4d00*/  IMAD.SHL.U32 R5, R2, 0x4, RZ ;  /* 0x0000000402057824 */ /* 0x002fc600078e00ff */
[----:B------:R-:W-:Y:S01]  /*4d10*/  STG.E.U16 desc[UR30][R50.64], R7 ;  /* 0x0000000732007986 */ /* 0x000fe2000c10151e */
[----:B0-----:R-:W-:Y:S01]  /*4d20*/  PRMT R42, R18, 0x7632, R42 ;  /* 0x00007632122a7816 */ /* 0x001fe2000000002a */
[----:B------:R-:W0:Y:S02]  /*4d30*/  LDC.64 R8, c[0x0][0x3a0] ;  /* 0x0000e800ff087b82 */ /* 0x000e240000000a00 */
[----:B------:R-:W-:Y:S04]  /*4d40*/  STG.E.U16 desc[UR30][R48.64], R24 ;  /* 0x0000001830007986 */ /* 0x000fe8000c10151e */
[----:B------:R-:W-:Y:S04]  /*4d50*/  STG.E.U16 desc[UR30][R54.64], R12 ;  /* 0x0000000c36007986 */ /* 0x000fe8000c10151e */
[----:B------:R-:W-:Y:S04]  /*4d60*/  STG.E.U16 desc[UR30][R56.64], R28 ;  /* 0x0000001c38007986 */ /* 0x000fe8000c10151e */
[----:B------:R-:W-:Y:S04]  /*4d70*/  STG.E.U16 desc[UR30][R58.64], R13 ;  /* 0x0000000d3a007986 */ /* 0x000fe8000c10151e */
[----:B------:R-:W-:Y:S04]  /*4d80*/  STG.E.U16 desc[UR30][R62.64], R31 ;  /* 0x0000001f3e007986 */ /* 0x000fe8000c10151e */
[----:B------:R-:W-:Y:S01]  /*4d90*/  STG.E.U16 desc[UR30][R66.64], R14 ;  /* 0x0000000e42007986 */ /* 0x000fe2000c10151e */
[----:B0-----:R-:W-:-:S03]  /*4da0*/  IADD3 R2, P2, P3, R5, UR6, R8 ;  /* 0x0000000605027c10 */ /* 0x001fc6000fb5e008 */
[----:B------:R-:W-:Y:S04]  /*4db0*/  STG.E.U16 desc[UR30][R64.64], R32 ;  /* 0x0000002040007986 */ /* 0x000fe8000c10151e */
        /* <DEDUP_REMOVED lines=9> */
[----:B------:R-:W-:Y:S01]  /*4e50*/  STG.E.U16 desc[UR30][R80.64], R40 ;  /* 0x0000002850007986 */ /* 0x000fe2000c10151e */
[----:B------:R-:W-:Y:S06]  /*4e60*/  BAR.SYNC.DEFER_BLOCKING 0x0 ;  /* 0x0000000000007b1d */ /* 0x000fec0000010000 */
[----:B------:R0:W-:Y:S02]  /*4e70*/  STSM.16.M88 [R3], R60 ;  /* 0x0000003c03007844 */ /* 0x0001e40000000000 */
[----:B------:R-:W-:Y:S01]  /*4e80*/  BAR.SYNC.DEFER_BLOCKING 0x0 ;  /* 0x0000000000007b1d */ /* 0x000fe20000010000 */
[----:B0-----:R-:W-:-:S05]  /*4e90*/  IADD3.X R3, PT, PT, R0, UR5, R9, P2, P3 ;  /* 0x0000000500037c10 */ /* 0x001fca00097e6409 */
[----:B------:R-:W0:Y:S04]  /*4ea0*/  LDSM.16.M88 R7, [R36+UR24] ;  /* 0x000000182407783b */ /* 0x000e280008000000 */
[----:B0-----:R0:W-:Y:S01]  /*4eb0*/  @!P0 STG.E desc[UR30][R2.64], R7 ;  /* 0x0000000702008986 */ /* 0x0011e2000c10191e */
[----:B------:R-:W-:Y:S06]  /*4ec0*/  BAR.SYNC.DEFER_BLOCKING 0x0 ;  /* 0x0000000000007b1d */ /* 0x000fec0000010000 */
[----:B------:R-:W-:Y:S05]  /*4ed0*/  @P1 BRA `(.L_x_20) ;  /* 0x0000000000a01947 */ /* 0x000fea0003800000 */
[----:B------:R-:W1:Y:S01]  /*4ee0*/  S2UR UR5, SR_CgaCtaId ;  /* 0x00000000000579c3 */ /* 0x000e620000008800 */
[----:B------:R-:W-:Y:S01]  /*4ef0*/  NOP ;  /* 0x0000000000007918 */ /* 0x000fe20000000000 */
[----:B------:R-:W-:Y:S01]  /*4f00*/  UMOV UR4, 0x50 ;  /* 0x0000005000047882 */ /* 0x000fe20000000000 */
[----:B------:R-:W-:Y:S01]  /*4f10*/  MOV R0, UR29 ;  /* 0x0000001d00007c02 */ /* 0x000fe20008000f00 */
[----:B0-----:R-:W-:Y:S02]  /*4f20*/  IMAD.MOV.U32 R3, RZ, RZ, 0xff ;  /* 0x000000ffff037424 */ /* 0x001fe400078e00ff */
[----:B------:R-:W-:Y:S01]  /*4f30*/  IMAD.MOV.U32 R7, RZ, RZ, 0x1 ;  /* 0x00000001ff077424 */ /* 0x000fe200078e00ff */
[----:B------:R-:W-:-:S04]  /*4f40*/  LOP3.LUT R0, R0, 0xffff, RZ, 0xc0, !PT ;  /* 0x0000ffff00007812 */ /* 0x000fc800078ec0ff */
[----:B------:R-:W-:-:S05]  /*4f50*/  SHF.R.U32.HI R0, RZ, 0x5, R0 ;  /* 0x00000005ff007819 */ /* 0x000fca0000011600 */
[----:B------:R-:W-:Y:S01]  /*4f60*/  VIADD R2, R0, 0x10 ;  /* 0x0000001000027836 */ /* 0x000fe20000000000 */
[----:B------:R-:W-:Y:S01]  /*4f70*/  SHF.L.U32 R0, R3, R0, RZ ;  /* 0x0000000003007219 */ /* 0x000fe200000006ff */
[----:B-1----:R-:W-:-:S03]  /*4f80*/  ULEA UR6, UR5, UR4, 0x18 ;  /* 0x0000000405067291 */ /* 0x002fc6000f8ec0ff */
[----:B------:R-:W-:-:S04]  /*4f90*/  SHF.L.U32 R3, R7, R2, RZ ;  /* 0x0000000207037219 */ /* 0x000fc800000006ff */
[----:B------:R-:W-:Y:S02]  /*4fa0*/  LOP3.LUT R0, R3, R0, RZ, 0xfc, !PT ;  /* 0x0000000003007212 */ /* 0x000fe400078efcff */
[----:B------:R-:W0:Y:S02]  /*4fb0*/  LDS R5, [UR6] ;  /* 0x00000006ff057984 */ /* 0x000e240008000800 */
[C---:B------:R-:W-:Y:S02]  /*4fc0*/  LOP3.LUT R2, R0.reuse, 0xffff, RZ, 0xc0, !PT ;  /* 0x0000ffff00027812 */ /* 0x040fe400078ec0ff */
[----:B0-----:R-:W-:-:S04]  /*4fd0*/  LOP3.LUT R3, R0, 0xffff, R5, 0x80, !PT ;  /* 0x0000ffff00037812 */ /* 0x001fc800078e8005 */
[----:B------:R-:W-:-:S13]  /*4fe0*/  ISETP.NE.AND P0, PT, R3, R2, PT ;  /* 0x000000020300720c */ /* 0x000fda0003f05270 */
[----:B------:R-:W-:Y:S05]  /*4ff0*/  @P0 BRA `(.L_x_21) ;  /* 0x0000000000500947 */ /* 0x000fea0003800000 */
[----:B------:R-:W-:Y:S02]  /*5000*/  SHF.R.U32.HI R5, RZ, 0x10, R5 ;  /* 0x00000010ff057819 */ /* 0x000fe40000011605 */
[----:B------:R-:W-:-:S04]  /*5010*/  SHF.R.U32.HI R2, RZ, 0x10, R0 ;  /* 0x00000010ff027819 */ /* 0x000fc80000011600 */
[----:B------:R-:W-:-:S04]  /*5020*/  LOP3.LUT R5, R5, R2, RZ, 0xc0, !PT ;  /* 0x0000000205057212 */ /* 0x000fc800078ec0ff */
[----:B------:R-:W-:-:S13]  /*5030*/  ISETP.NE.AND P0, PT, R5, R2, PT ;  /* 0x000000020500720c */ /* 0x000fda0003f05270 */
[----:B------:R-:W-:Y:S05]  /*5040*/  @P0 BRA `(.L_x_22) ;  /* 0x0000000000300947 */ /* 0x000fea0003800000 */
[----:B------:R-:W-:Y:S01]  /*5050*/  R2UR UR4, R0 ;  /* 0x00000000000472ca */ /* 0x000fe200000e0000 */
[----:B------:R-:W-:Y:S01]  /*5060*/  VOTEU.ANY UR5, UPT, PT ;  /* 0x0000000000057886 */ /* 0x000fe200038e0100 */
[----:B------:R-:W0:Y:S01]  /*5070*/  S2R R0, SR_LANEID ;  /* 0x0000000000007919 */ /* 0x000e220000000000 */
[----:B------:R-:W-:-:S10]  /*5080*/  UFLO.U32 UR5, UR5 ;  /* 0x00000005000572bd */ /* 0x000fd400080e0000 */
[----:B------:R-:W-:-:S06]  /*5090*/  ULOP3.LUT UR4, URZ, UR4, URZ, 0x33, !UPT ;  /* 0x00000004ff047292 */ /* 0x000fcc000f8e33ff */
[----:B------:R-:W-:-:S04]  /*50a0*/  IMAD.U32 R2, RZ, RZ, UR4 ;  /* 0x00000004ff027e24 */ /* 0x000fc8000f8e00ff */
[----:B------:R-:W1:Y:S02]  /*50b0*/  REDUX UR7, R2 ;  /* 0x00000000020773c4 */ /* 0x000e640000000000 */
[----:B------:R2:W-:Y:S01]  /*50c0*/  UTCATOMSWS.AND URZ, UR4 ;  /* 0x0000000400ff79e3 */ /* 0x0005e20008000000 */
[----:B0-----:R-:W-:Y:S02]  /*50d0*/  ISETP.EQ.U32.AND P0, PT, R0, UR5, PT ;  /* 0x0000000500007c0c */ /* 0x001fe4000bf02070 */
[----:B-1----:R-:W-:-:S11]  /*50e0*/  MOV R0, UR7 ;  /* 0x0000000700007c02 */ /* 0x002fd60008000f00 */
[----:B------:R2:W-:Y:S01]  /*50f0*/  @P0 ATOMS.AND RZ, [UR6], R0 ;  /* 0x00000000ffff098c */ /* 0x0005e2000a800006 */
[----:B------:R-:W-:Y:S05]  /*5100*/  BRA `(.L_x_20) ;  /* 0x0000000000147947 */ /* 0x000fea0003800000 */
.L_x_22:
[----:B------:R-:W-:-:S07]  /*5110*/  MOV R2, 0x5130 ;  /* 0x0000513000027802 */ /* 0x000fce0000000f00 */
[----:B------:R-:W-:Y:S05]  /*5120*/  CALL.REL.NOINC `($__internal_0_$__cuda_sm10x_tcgen05_guardrail_trap_col_being_dealloced_not_returned_by_alloc) ;  /* 0x0000000000447944 */ /* 0x000fea0003c00000 */
[----:B------:R-:W-:Y:S05]  /*5130*/  BRA `(.L_x_20) ;  /* 0x0000000000087947 */ /* 0x000fea0003800000 */
.L_x_21:
[----:B------:R-:W-:-:S07]  /*5140*/  MOV R2, 0x5160 ;  /* 0x0000516000027802 */ /* 0x000fce0000000f00 */
[----:B------:R-:W-:Y:S05]  /*5150*/  CALL.REL.NOINC `($__internal_2_$__cuda_sm10x_tcgen05_guardrail_trap_unallocated_columns_being_dealloced) ;  /* 0x0000000000507944 */ /* 0x000fea0003c00000 */
.L_x_20:
[----:B------:R-:W-:Y:S01]  /*5160*/  NOP ;  /* 0x0000000000007918 */ /* 0x000fe20000000000 */
[----:B--2---:R-:W-:Y:S05]  /*5170*/  EXIT ;  /* 0x000000000000794d */ /* 0x004fea0003800000 */
.L_x_8:
[----:B------:R-:W1:Y:S02]  /*5180*/  SYNCS.PHASECHK.TRANS64.TRYWAIT P0, [UR24+0x5000], RZ ;  /* 0x005000ffff0075a7 */ /* 0x000e640008001118 */
[----:B-1----:R-:W-:Y:S05]  /*5190*/  @!P0 BRA `(.L_x_8) ;  /* 0xfffffffc00f88947 */ /* 0x002fea000383ffff */
[----:B------:R-:W-:Y:S05]  /*51a0*/  BRA `(.L_x_7) ;  /* 0xffffffc800547947 */ /* 0x000fea000383ffff */
.L_x_14:
[----:B------:R-:W1:Y:S02]  /*51b0*/  SYNCS.PHASECHK.TRANS64.TRYWAIT P3, [UR24+0x7010], RZ ;  /* 0x007010ffff0075a7 */ /* 0x000e640008061118 */
[----:B-1----:R-:W-:Y:S05]  /*51c0*/  @!P3 BRA `(.L_x_14) ;  /* 0xfffffffc00f8b947 */ /* 0x002fea000383ffff */
[----:B------:R-:W-:Y:S05]  /*51d0*/  BRA `(.L_x_23) ;  /* 0xffffffdc002c7947 */ /* 0x000fea000383ffff */
.L_x_15:
[----:B------:R-:W1:Y:S02]  /*51e0*/  SYNCS.PHASECHK.TRANS64.TRYWAIT P3, [UR23], R8 ;  /* 0x00000008ff0075a7 */ /* 0x000e640008061117 */
[----:B-1----:R-:W-:Y:S05]  /*51f0*/  @!P3 BRA `(.L_x_15) ;  /* 0xfffffffc00f8b947 */ /* 0x002fea000383ffff */
[----:B------:R-:W-:Y:S05]  /*5200*/  BRA `(.L_x_24) ;  /* 0xffffffdc00f87947 */ /* 0x000fea000383ffff */
.L_x_19:
[----:B------:R-:W0:Y:S02]  /*5210*/  SYNCS.PHASECHK.TRANS64.TRYWAIT P0, [UR23], R4 ;  /* 0x00000004ff0075a7 */ /* 0x000e240008001117 */
[----:B0-----:R-:W-:Y:S05]  /*5220*/  @!P0 BRA `(.L_x_19) ;  /* 0xfffffffc00f88947 */ /* 0x001fea000383ffff */
[----:B------:R-:W-:Y:S05]  /*5230*/  BRA `(.L_x_18) ;  /* 0xffffffe400c87947 */ /* 0x000fea000383ffff */
        .weak           $__internal_0_$__cuda_sm10x_tcgen05_guardrail_trap_col_being_dealloced_not_returned_by_alloc
        .type           $__internal_0_$__cuda_sm10x_tcgen05_guardrail_trap_col_being_dealloced_not_returned_by_alloc,@function
        .size           $__internal_0_$__cuda_sm10x_tcgen05_guardrail_trap_col_being_dealloced_not_returned_by_alloc,($__internal_1_$__cuda_sm10x_tcgen05_guardrail_trap_phase_invalid_during_alloc - $__internal_0_$__cuda_sm10x_tcgen05_guardrail_trap_col_being_dealloced_not_returned_by_alloc)
$__internal_0_$__cuda_sm10x_tcgen05_guardrail_trap_col_being_dealloced_not_returned_by_alloc:
[----:B------:R-:W-:Y:S05]  /*5240*/  BPT.TRAP 0x1 ;  /* 0x000000040000795c */ /* 0x000fea0000300000 */
[----:B------:R-:W-:-:S04]  /*5250*/  IMAD.MOV.U32 R3, RZ, RZ, 0x0 ;  /* 0x00000000ff037424 */ /* 0x000fc800078e00ff */
[----:B------:R-:W-:Y:S05]  /*5260*/  RET.REL.NODEC R2 `(attn_fwd) ;  /* 0xffffffac02647950 */ /* 0x000fea0003c3ffff */
        .weak           $__internal_1_$__cuda_sm10x_tcgen05_guardrail_trap_phase_invalid_during_alloc
        .type           $__internal_1_$__cuda_sm10x_tcgen05_guardrail_trap_phase_invalid_during_alloc,@function
        .size           $__internal_1_$__cuda_sm10x_tcgen05_guardrail_trap_phase_invalid_during_alloc,($__internal_2_$__cuda_sm10x_tcgen05_guardrail_trap_unallocated_columns_being_dealloced - $__internal_1_$__cuda_sm10x_tcgen05_guardrail_trap_phase_invalid_during_alloc)
$__internal_1_$__cuda_sm10x_tcgen05_guardrail_trap_phase_invalid_during_alloc:
[----:B------:R-:W-:Y:S05]  /*5270*/  BPT.TRAP 0x1 ;  /* 0x000000040000795c */ /* 0x000fea0000300000 */
[----:B------:R-:W-:-:S04]  /*5280*/  IMAD.MOV.U32 R3, RZ, RZ, 0x0 ;  /* 0x00000000ff037424 */ /* 0x000fc800078e00ff */
[----:B------:R-:W-:Y:S05]  /*5290*/  RET.REL.NODEC R2 `(attn_fwd) ;  /* 0xffffffac02587950 */ /* 0x000fea0003c3ffff */
        .weak           $__internal_2_$__cuda_sm10x_tcgen05_guardrail_trap_unallocated_columns_being_dealloced
        .type           $__internal_2_$__cuda_sm10x_tcgen05_guardrail_trap_unallocated_columns_being_dealloced,@function
        .size           $__internal_2_$__cuda_sm10x_tcgen05_guardrail_trap_unallocated_columns_being_dealloced,(.L_x_28 - $__internal_2_$__cuda_sm10x_tcgen05_guardrail_trap_unallocated_columns_being_dealloced)
$__internal_2_$__cuda_sm10x_tcgen05_guardrail_trap_unallocated_columns_being_dealloced:
[----:B------:R-:W-:Y:S05]  /*52a0*/  BPT.TRAP 0x1 ;  /* 0x000000040000795c */ /* 0x000fea0000300000 */
[----:B------:R-:W-:-:S04]  /*52b0*/  IMAD.MOV.U32 R3, RZ, RZ, 0x0 ;  /* 0x00000000ff037424 */ /* 0x000fc800078e00ff */
[----:B------:R-:W-:Y:S05]  /*52c0*/  RET.REL.NODEC R2 `(attn_fwd) ;  /* 0xffffffac024c7950 */ /* 0x000fea0003c3ffff */
.L_x_25:
[----:B------:R-:W-:-:S00]  /*52d0*/  BRA `(.L_x_25) ;  /* 0xfffffffc00fc7947 */ /* 0x000fc0000383ffff */
[----:B------:R-:W-:-:S00]  /*52e0*/  NOP ;  /* 0x0000000000007918 */ /* 0x000fc00000000000 */
        /* <DEDUP_REMOVED lines=9> */
.L_x_28:


//--------------------- .nv.global.init           --------------------------
	.section	.nv.global.init,"aw",@progbits
.nv.global.init:
	.type		_$_str,@object
	.size		_$_str,(.L_3 - _$_str)
_$_str:
        /*0000*/ 	.byte	0x5f, 0x5f, 0x43, 0x55, 0x44, 0x41, 0x5f, 0x46, 0x54, 0x5a, 0x00
.L_3:


//--------------------- .nv.shared.attn_fwd       --------------------------
	.section	.nv.shared.attn_fwd,"aw",@nobits
	.sectionflags	@""
	.align	16
	.zero		1024


//--------------------- .nv.shared.reserved.0     --------------------------
	.section	.nv.shared.reserved.0,"aw",@nobits
	.align	8
	.weak		__nv_reservedSMEM_offset_0_alias
	.size		__nv_reservedSMEM_offset_0_alias, 0, 64
	.other		__nv_reservedSMEM_offset_0_alias,@"STO_CUDA_RESERVED_SHARED STV_DEFAULT"
__nv_reservedSMEM_offset_0_alias:
	.zero		0
.nv.shared.reserved.0:
	.zero		64
	.weak		__nv_reservedSMEM_allocation_phase
	.type		__nv_reservedSMEM_allocation_phase,@object
	.size		__nv_reservedSMEM_allocation_phase,(.L_0 - __nv_reservedSMEM_allocation_phase)
__nv_reservedSMEM_allocation_phase:
	.zero		1
.L_0:
	.zero		7
	.weak		__nv_reservedSMEM_devtool_atexit_pc
	.type		__nv_reservedSMEM_devtool_atexit_pc,@object
	.size		__nv_reservedSMEM_devtool_atexit_pc,(__nv_reservedSMEM_allocation_mask - __nv_reservedSMEM_devtool_atexit_pc)
__nv_reservedSMEM_devtool_atexit_pc:
	.zero		8
	.weak		__nv_reservedSMEM_allocation_mask
	.type		__nv_reservedSMEM_allocation_mask,@object
	.size		__nv_reservedSMEM_allocation_mask,(.L_2 - __nv_reservedSMEM_allocation_mask)
__nv_reservedSMEM_allocation_mask:
	.zero		4
.L_2:


//--------------------- .nv.constant0.attn_fwd    --------------------------
	.section	.nv.constant0.attn_fwd,"a",@progbits
	.sectionflags	@""
	.align	4
.nv.constant0.attn_fwd:
	.zero		1032


//--------------------- SYMBOLS --------------------------

	.type		.nv.reservedSmem.offset0,@object
	.size		.nv.reservedSmem.offset0,0x4
	.type		.nv.reservedSmem.cap,@object
	.size		.nv.reservedSmem.cap,0x4
